//
// Generated by NVIDIA NVVM Compiler
//
// Compiler Build ID: CL-36424714
// Cuda compilation tools, release 13.0, V13.0.88
// Based on NVVM 20.0.0
//

.version 9.0
.target sm_100
.address_size 64

	// .globl	_Z18sgemm2DBlocktilingILi128ELi128ELi8ELi8ELi8EEviiifPKfS1_fPf
.extern .func __assertfail
(
	.param .b64 __assertfail_param_0,
	.param .b64 __assertfail_param_1,
	.param .b32 __assertfail_param_2,
	.param .b64 __assertfail_param_3,
	.param .b64 __assertfail_param_4
)
;
.global .align 1 .b8 __unnamed_1[162] = {118, 111, 105, 100, 32, 115, 103, 101, 109, 109, 50, 68, 66, 108, 111, 99, 107, 116, 105, 108, 105, 110, 103, 40, 105, 110, 116, 44, 32, 105, 110, 116, 44, 32, 105, 110, 116, 44, 32, 102, 108, 111, 97, 116, 44, 32, 99, 111, 110, 115, 116, 32, 102, 108, 111, 97, 116, 32, 42, 44, 32, 99, 111, 110, 115, 116, 32, 102, 108, 111, 97, 116, 32, 42, 44, 32, 102, 108, 111, 97, 116, 44, 32, 102, 108, 111, 97, 116, 32, 42, 41, 32, 91, 119, 105, 116, 104, 32, 105, 110, 116, 32, 66, 77, 32, 61, 32, 49, 50, 56, 59, 32, 105, 110, 116, 32, 66, 78, 32, 61, 32, 49, 50, 56, 59, 32, 105, 110, 116, 32, 66, 75, 32, 61, 32, 56, 59, 32, 105, 110, 116, 32, 84, 77, 32, 61, 32, 56, 59, 32, 105, 110, 116, 32, 84, 78, 32, 61, 32, 56, 93};
// _ZZ18sgemm2DBlocktilingILi128ELi128ELi8ELi8ELi8EEviiifPKfS1_fPfE2As has been demoted
// _ZZ18sgemm2DBlocktilingILi128ELi128ELi8ELi8ELi8EEviiifPKfS1_fPfE2Bs has been demoted
.global .align 1 .b8 __unnamed_2[160] = {118, 111, 105, 100, 32, 115, 103, 101, 109, 109, 50, 68, 66, 108, 111, 99, 107, 116, 105, 108, 105, 110, 103, 40, 105, 110, 116, 44, 32, 105, 110, 116, 44, 32, 105, 110, 116, 44, 32, 102, 108, 111, 97, 116, 44, 32, 99, 111, 110, 115, 116, 32, 102, 108, 111, 97, 116, 32, 42, 44, 32, 99, 111, 110, 115, 116, 32, 102, 108, 111, 97, 116, 32, 42, 44, 32, 102, 108, 111, 97, 116, 44, 32, 102, 108, 111, 97, 116, 32, 42, 41, 32, 91, 119, 105, 116, 104, 32, 105, 110, 116, 32, 66, 77, 32, 61, 32, 54, 52, 59, 32, 105, 110, 116, 32, 66, 78, 32, 61, 32, 54, 52, 59, 32, 105, 110, 116, 32, 66, 75, 32, 61, 32, 56, 59, 32, 105, 110, 116, 32, 84, 77, 32, 61, 32, 56, 59, 32, 105, 110, 116, 32, 84, 78, 32, 61, 32, 56, 93};
// _ZZ18sgemm2DBlocktilingILi64ELi64ELi8ELi8ELi8EEviiifPKfS1_fPfE2As has been demoted
// _ZZ18sgemm2DBlocktilingILi64ELi64ELi8ELi8ELi8EEviiifPKfS1_fPfE2Bs has been demoted
.global .align 1 .b8 $str[34] = {110, 117, 109, 84, 104, 114, 101, 97, 100, 115, 66, 108, 111, 99, 107, 116, 105, 108, 101, 32, 61, 61, 32, 98, 108, 111, 99, 107, 68, 105, 109, 46, 120};
.global .align 1 .b8 $str$1[27] = {47, 116, 109, 112, 47, 115, 97, 115, 115, 95, 99, 117, 95, 109, 56, 100, 110, 115, 117, 97, 117, 47, 107, 46, 99, 117};

.visible .entry _Z18sgemm2DBlocktilingILi128ELi128ELi8ELi8ELi8EEviiifPKfS1_fPf(
	.param .u32 _Z18sgemm2DBlocktilingILi128ELi128ELi8ELi8ELi8EEviiifPKfS1_fPf_param_0,
	.param .u32 _Z18sgemm2DBlocktilingILi128ELi128ELi8ELi8ELi8EEviiifPKfS1_fPf_param_1,
	.param .u32 _Z18sgemm2DBlocktilingILi128ELi128ELi8ELi8ELi8EEviiifPKfS1_fPf_param_2,
	.param .f32 _Z18sgemm2DBlocktilingILi128ELi128ELi8ELi8ELi8EEviiifPKfS1_fPf_param_3,
	.param .u64 .ptr .align 1 _Z18sgemm2DBlocktilingILi128ELi128ELi8ELi8ELi8EEviiifPKfS1_fPf_param_4,
	.param .u64 .ptr .align 1 _Z18sgemm2DBlocktilingILi128ELi128ELi8ELi8ELi8EEviiifPKfS1_fPf_param_5,
	.param .f32 _Z18sgemm2DBlocktilingILi128ELi128ELi8ELi8ELi8EEviiifPKfS1_fPf_param_6,
	.param .u64 .ptr .align 1 _Z18sgemm2DBlocktilingILi128ELi128ELi8ELi8ELi8EEviiifPKfS1_fPf_param_7
)
.maxntid 256
.minnctapersm 1
{
	.reg .pred 	%p<5>;
	.reg .b32 	%r<98>;
	.reg .b32 	%f<669>;
	.reg .b64 	%rd<213>;
	// demoted variable
	.shared .align 4 .b8 _ZZ18sgemm2DBlocktilingILi128ELi128ELi8ELi8ELi8EEviiifPKfS1_fPfE2As[4096];
	// demoted variable
	.shared .align 4 .b8 _ZZ18sgemm2DBlocktilingILi128ELi128ELi8ELi8ELi8EEviiifPKfS1_fPfE2Bs[4096];
	ld.param.u32 	%r24, [_Z18sgemm2DBlocktilingILi128ELi128ELi8ELi8ELi8EEviiifPKfS1_fPf_param_1];
	ld.param.u32 	%r25, [_Z18sgemm2DBlocktilingILi128ELi128ELi8ELi8ELi8EEviiifPKfS1_fPf_param_2];
	ld.param.f32 	%f257, [_Z18sgemm2DBlocktilingILi128ELi128ELi8ELi8ELi8EEviiifPKfS1_fPf_param_3];
	ld.param.u64 	%rd7, [_Z18sgemm2DBlocktilingILi128ELi128ELi8ELi8ELi8EEviiifPKfS1_fPf_param_4];
	ld.param.u64 	%rd8, [_Z18sgemm2DBlocktilingILi128ELi128ELi8ELi8ELi8EEviiifPKfS1_fPf_param_5];
	ld.param.f32 	%f258, [_Z18sgemm2DBlocktilingILi128ELi128ELi8ELi8ELi8EEviiifPKfS1_fPf_param_6];
	ld.param.u64 	%rd9, [_Z18sgemm2DBlocktilingILi128ELi128ELi8ELi8ELi8EEviiifPKfS1_fPf_param_7];
	mov.u32 	%r26, %ntid.x;
	setp.eq.s32 	%p1, %r26, 256;
	@%p1 bra 	$L__BB0_2;
	mov.u64 	%rd10, $str;
	cvta.global.u64 	%rd11, %rd10;
	mov.u64 	%rd12, $str$1;
	cvta.global.u64 	%rd13, %rd12;
	mov.u64 	%rd14, __unnamed_1;
	cvta.global.u64 	%rd15, %rd14;
	{ // callseq 0, 0
	.param .b64 param0;
	st.param.b64 	[param0], %rd11;
	.param .b64 param1;
	st.param.b64 	[param1], %rd13;
	.param .b32 param2;
	st.param.b32 	[param2], 30;
	.param .b64 param3;
	st.param.b64 	[param3], %rd15;
	.param .b64 param4;
	st.param.b64 	[param4], 1;
	call.uni 
	__assertfail, 
	(
	param0, 
	param1, 
	param2, 
	param3, 
	param4
	);
	} // callseq 0
$L__BB0_2:
	mov.u32 	%r1, %tid.x;
	and.b32  	%r2, %r1, 15;
	shr.u32 	%r3, %r1, 4;
	mov.u32 	%r27, %ctaid.y;
	shl.b32 	%r28, %r27, 7;
	mul.lo.s32 	%r29, %r25, %r28;
	cvta.to.global.u64 	%rd16, %rd7;
	mul.wide.u32 	%rd17, %r29, 4;
	add.s64 	%rd211, %rd16, %rd17;
	mov.u32 	%r30, %ctaid.x;
	shl.b32 	%r31, %r30, 7;
	cvta.to.global.u64 	%rd18, %rd8;
	mul.wide.u32 	%rd19, %r31, 4;
	add.s64 	%rd212, %rd18, %rd19;
	mad.lo.s32 	%r4, %r24, %r28, %r31;
	setp.eq.s32 	%p2, %r25, 0;
	mov.f32 	%f605, 0f00000000;
	mov.f32 	%f606, %f605;
	mov.f32 	%f607, %f605;
	mov.f32 	%f608, %f605;
	mov.f32 	%f609, %f605;
	mov.f32 	%f610, %f605;
	mov.f32 	%f611, %f605;
	mov.f32 	%f612, %f605;
	mov.f32 	%f613, %f605;
	mov.f32 	%f614, %f605;
	mov.f32 	%f615, %f605;
	mov.f32 	%f616, %f605;
	mov.f32 	%f617, %f605;
	mov.f32 	%f618, %f605;
	mov.f32 	%f619, %f605;
	mov.f32 	%f620, %f605;
	mov.f32 	%f621, %f605;
	mov.f32 	%f622, %f605;
	mov.f32 	%f623, %f605;
	mov.f32 	%f624, %f605;
	mov.f32 	%f625, %f605;
	mov.f32 	%f626, %f605;
	mov.f32 	%f627, %f605;
	mov.f32 	%f628, %f605;
	mov.f32 	%f629, %f605;
	mov.f32 	%f630, %f605;
	mov.f32 	%f631, %f605;
	mov.f32 	%f632, %f605;
	mov.f32 	%f633, %f605;
	mov.f32 	%f634, %f605;
	mov.f32 	%f635, %f605;
	mov.f32 	%f636, %f605;
	mov.f32 	%f637, %f605;
	mov.f32 	%f638, %f605;
	mov.f32 	%f639, %f605;
	mov.f32 	%f640, %f605;
	mov.f32 	%f641, %f605;
	mov.f32 	%f642, %f605;
	mov.f32 	%f643, %f605;
	mov.f32 	%f644, %f605;
	mov.f32 	%f645, %f605;
	mov.f32 	%f646, %f605;
	mov.f32 	%f647, %f605;
	mov.f32 	%f648, %f605;
	mov.f32 	%f649, %f605;
	mov.f32 	%f650, %f605;
	mov.f32 	%f651, %f605;
	mov.f32 	%f652, %f605;
	mov.f32 	%f653, %f605;
	mov.f32 	%f654, %f605;
	mov.f32 	%f655, %f605;
	mov.f32 	%f656, %f605;
	mov.f32 	%f657, %f605;
	mov.f32 	%f658, %f605;
	mov.f32 	%f659, %f605;
	mov.f32 	%f660, %f605;
	mov.f32 	%f661, %f605;
	mov.f32 	%f662, %f605;
	mov.f32 	%f663, %f605;
	mov.f32 	%f664, %f605;
	mov.f32 	%f665, %f605;
	mov.f32 	%f666, %f605;
	mov.f32 	%f667, %f605;
	mov.f32 	%f668, %f605;
	@%p2 bra 	$L__BB0_7;
	and.b32  	%r33, %r1, 127;
	shr.u32 	%r34, %r1, 7;
	and.b32  	%r35, %r1, 7;
	shr.u32 	%r36, %r1, 3;
	shl.b32 	%r5, %r24, 3;
	mad.lo.s32 	%r6, %r36, %r25, %r35;
	mov.u32 	%r37, _ZZ18sgemm2DBlocktilingILi128ELi128ELi8ELi8ELi8EEviiifPKfS1_fPfE2As;
	shl.b32 	%r38, %r1, 2;
	add.s32 	%r7, %r37, %r38;
	shl.b32 	%r39, %r25, 5;
	add.s32 	%r8, %r6, %r39;
	shl.b32 	%r40, %r25, 6;
	add.s32 	%r9, %r6, %r40;
	add.s32 	%r10, %r9, %r39;
	mad.lo.s32 	%r11, %r34, %r24, %r33;
	mov.u32 	%r41, _ZZ18sgemm2DBlocktilingILi128ELi128ELi8ELi8ELi8EEviiifPKfS1_fPfE2Bs;
	add.s32 	%r12, %r41, %r38;
	shl.b32 	%r42, %r24, 1;
	add.s32 	%r13, %r11, %r42;
	shl.b32 	%r43, %r24, 2;
	add.s32 	%r14, %r11, %r43;
	add.s32 	%r15, %r14, %r42;
	shl.b32 	%r44, %r3, 8;
	add.s32 	%r16, %r37, %r44;
	shl.b32 	%r45, %r2, 5;
	add.s32 	%r46, %r45, %r41;
	add.s32 	%r17, %r46, 16;
	mov.b32 	%r95, 0;
	mov.f32 	%f605, 0f00000000;
	mul.wide.u32 	%rd20, %r6, 4;
	mul.wide.u32 	%rd22, %r8, 4;
	mul.wide.u32 	%rd24, %r9, 4;
	mul.wide.u32 	%rd26, %r10, 4;
$L__BB0_4:
	add.s64 	%rd21, %rd211, %rd20;
	ld.global.f32 	%f261, [%rd21];
	st.shared.f32 	[%r7], %f261;
	add.s64 	%rd23, %rd211, %rd22;
	ld.global.f32 	%f262, [%rd23];
	st.shared.f32 	[%r7+1024], %f262;
	add.s64 	%rd25, %rd211, %rd24;
	ld.global.f32 	%f263, [%rd25];
	st.shared.f32 	[%r7+2048], %f263;
	add.s64 	%rd27, %rd211, %rd26;
	ld.global.f32 	%f264, [%rd27];
	st.shared.f32 	[%r7+3072], %f264;
	mul.wide.u32 	%rd28, %r11, 4;
	add.s64 	%rd29, %rd212, %rd28;
	ld.global.f32 	%f265, [%rd29];
	st.shared.f32 	[%r12], %f265;
	mul.wide.u32 	%rd30, %r13, 4;
	add.s64 	%rd31, %rd212, %rd30;
	ld.global.f32 	%f266, [%rd31];
	st.shared.f32 	[%r12+1024], %f266;
	mul.wide.u32 	%rd32, %r14, 4;
	add.s64 	%rd33, %rd212, %rd32;
	ld.global.f32 	%f267, [%rd33];
	st.shared.f32 	[%r12+2048], %f267;
	mul.wide.u32 	%rd34, %r15, 4;
	add.s64 	%rd35, %rd212, %rd34;
	ld.global.f32 	%f268, [%rd35];
	st.shared.f32 	[%r12+3072], %f268;
	bar.sync 	0;
	mov.b32 	%r97, 128;
	mov.u32 	%r96, %r17;
$L__BB0_5:
	add.s32 	%r48, %r16, %r97;
	ld.shared.f32 	%f269, [%r48+-128];
	ld.shared.f32 	%f270, [%r48+-96];
	ld.shared.f32 	%f271, [%r48+-64];
	ld.shared.f32 	%f272, [%r48+-32];
	ld.shared.f32 	%f273, [%r48];
	ld.shared.f32 	%f274, [%r48+32];
	ld.shared.f32 	%f275, [%r48+64];
	ld.shared.f32 	%f276, [%r48+96];
	ld.shared.f32 	%f277, [%r96+-16];
	ld.shared.f32 	%f278, [%r96+-12];
	ld.shared.f32 	%f279, [%r96+-8];
	ld.shared.f32 	%f280, [%r96+-4];
	ld.shared.f32 	%f281, [%r96];
	ld.shared.f32 	%f282, [%r96+4];
	ld.shared.f32 	%f283, [%r96+8];
	ld.shared.f32 	%f284, [%r96+12];
	fma.rn.f32 	%f668, %f269, %f277, %f668;
	fma.rn.f32 	%f667, %f269, %f278, %f667;
	fma.rn.f32 	%f666, %f269, %f279, %f666;
	fma.rn.f32 	%f665, %f269, %f280, %f665;
	fma.rn.f32 	%f664, %f269, %f281, %f664;
	fma.rn.f32 	%f663, %f269, %f282, %f663;
	fma.rn.f32 	%f662, %f269, %f283, %f662;
	fma.rn.f32 	%f661, %f269, %f284, %f661;
	fma.rn.f32 	%f660, %f270, %f277, %f660;
	fma.rn.f32 	%f659, %f270, %f278, %f659;
	fma.rn.f32 	%f658, %f270, %f279, %f658;
	fma.rn.f32 	%f657, %f270, %f280, %f657;
	fma.rn.f32 	%f656, %f270, %f281, %f656;
	fma.rn.f32 	%f655, %f270, %f282, %f655;
	fma.rn.f32 	%f654, %f270, %f283, %f654;
	fma.rn.f32 	%f653, %f270, %f284, %f653;
	fma.rn.f32 	%f652, %f271, %f277, %f652;
	fma.rn.f32 	%f651, %f271, %f278, %f651;
	fma.rn.f32 	%f650, %f271, %f279, %f650;
	fma.rn.f32 	%f649, %f271, %f280, %f649;
	fma.rn.f32 	%f648, %f271, %f281, %f648;
	fma.rn.f32 	%f647, %f271, %f282, %f647;
	fma.rn.f32 	%f646, %f271, %f283, %f646;
	fma.rn.f32 	%f645, %f271, %f284, %f645;
	fma.rn.f32 	%f644, %f272, %f277, %f644;
	fma.rn.f32 	%f643, %f272, %f278, %f643;
	fma.rn.f32 	%f642, %f272, %f279, %f642;
	fma.rn.f32 	%f641, %f272, %f280, %f641;
	fma.rn.f32 	%f640, %f272, %f281, %f640;
	fma.rn.f32 	%f639, %f272, %f282, %f639;
	fma.rn.f32 	%f638, %f272, %f283, %f638;
	fma.rn.f32 	%f637, %f272, %f284, %f637;
	fma.rn.f32 	%f636, %f273, %f277, %f636;
	fma.rn.f32 	%f635, %f273, %f278, %f635;
	fma.rn.f32 	%f634, %f273, %f279, %f634;
	fma.rn.f32 	%f633, %f273, %f280, %f633;
	fma.rn.f32 	%f632, %f273, %f281, %f632;
	fma.rn.f32 	%f631, %f273, %f282, %f631;
	fma.rn.f32 	%f630, %f273, %f283, %f630;
	fma.rn.f32 	%f629, %f273, %f284, %f629;
	fma.rn.f32 	%f628, %f274, %f277, %f628;
	fma.rn.f32 	%f627, %f274, %f278, %f627;
	fma.rn.f32 	%f626, %f274, %f279, %f626;
	fma.rn.f32 	%f625, %f274, %f280, %f625;
	fma.rn.f32 	%f624, %f274, %f281, %f624;
	fma.rn.f32 	%f623, %f274, %f282, %f623;
	fma.rn.f32 	%f622, %f274, %f283, %f622;
	fma.rn.f32 	%f621, %f274, %f284, %f621;
	fma.rn.f32 	%f620, %f275, %f277, %f620;
	fma.rn.f32 	%f619, %f275, %f278, %f619;
	fma.rn.f32 	%f618, %f275, %f279, %f618;
	fma.rn.f32 	%f617, %f275, %f280, %f617;
	fma.rn.f32 	%f616, %f275, %f281, %f616;
	fma.rn.f32 	%f615, %f275, %f282, %f615;
	fma.rn.f32 	%f614, %f275, %f283, %f614;
	fma.rn.f32 	%f613, %f275, %f284, %f613;
	fma.rn.f32 	%f612, %f276, %f277, %f612;
	fma.rn.f32 	%f611, %f276, %f278, %f611;
	fma.rn.f32 	%f610, %f276, %f279, %f610;
	fma.rn.f32 	%f609, %f276, %f280, %f609;
	fma.rn.f32 	%f608, %f276, %f281, %f608;
	fma.rn.f32 	%f607, %f276, %f282, %f607;
	fma.rn.f32 	%f606, %f276, %f283, %f606;
	fma.rn.f32 	%f605, %f276, %f284, %f605;
	add.s32 	%r97, %r97, 4;
	add.s32 	%r96, %r96, 512;
	setp.ne.s32 	%p3, %r97, 160;
	@%p3 bra 	$L__BB0_5;
	bar.sync 	0;
	add.s32 	%r95, %r95, 8;
	setp.lt.u32 	%p4, %r95, %r25;
	mul.wide.s32 	%rd36, %r5, 4;
	add.s64 	%rd212, %rd212, %rd36;
	add.s64 	%rd211, %rd211, 32;
	@%p4 bra 	$L__BB0_4;
$L__BB0_7:
	cvt.u64.u32 	%rd37, %r4;
	cvta.to.global.u64 	%rd38, %rd9;
	shl.b32 	%r49, %r2, 3;
	mul.lo.s32 	%r50, %r3, %r24;
	shl.b32 	%r51, %r50, 3;
	add.s32 	%r52, %r51, %r49;
	cvt.u64.u32 	%rd39, %r52;
	add.s64 	%rd40, %rd39, %rd37;
	shl.b64 	%rd41, %rd40, 2;
	add.s64 	%rd42, %rd38, %rd41;
	ld.global.f32 	%f285, [%rd42];
	mul.f32 	%f286, %f258, %f285;
	fma.rn.f32 	%f287, %f257, %f668, %f286;
	st.global.f32 	[%rd42], %f287;
	ld.global.f32 	%f288, [%rd42+4];
	mul.f32 	%f289, %f258, %f288;
	fma.rn.f32 	%f290, %f257, %f667, %f289;
	st.global.f32 	[%rd42+4], %f290;
	ld.global.f32 	%f291, [%rd42+8];
	mul.f32 	%f292, %f258, %f291;
	fma.rn.f32 	%f293, %f257, %f666, %f292;
	st.global.f32 	[%rd42+8], %f293;
	ld.global.f32 	%f294, [%rd42+12];
	mul.f32 	%f295, %f258, %f294;
	fma.rn.f32 	%f296, %f257, %f665, %f295;
	st.global.f32 	[%rd42+12], %f296;
	ld.global.f32 	%f297, [%rd42+16];
	mul.f32 	%f298, %f258, %f297;
	fma.rn.f32 	%f299, %f257, %f664, %f298;
	st.global.f32 	[%rd42+16], %f299;
	ld.global.f32 	%f300, [%rd42+20];
	mul.f32 	%f301, %f258, %f300;
	fma.rn.f32 	%f302, %f257, %f663, %f301;
	st.global.f32 	[%rd42+20], %f302;
	ld.global.f32 	%f303, [%rd42+24];
	mul.f32 	%f304, %f258, %f303;
	fma.rn.f32 	%f305, %f257, %f662, %f304;
	st.global.f32 	[%rd42+24], %f305;
	ld.global.f32 	%f306, [%rd42+28];
	mul.f32 	%f307, %f258, %f306;
	fma.rn.f32 	%f308, %f257, %f661, %f307;
	st.global.f32 	[%rd42+28], %f308;
	add.s32 	%r53, %r52, %r24;
	cvt.u64.u32 	%rd43, %r53;
	add.s64 	%rd44, %rd43, %rd37;
	shl.b64 	%rd45, %rd44, 2;
	add.s64 	%rd46, %rd38, %rd45;
	ld.global.f32 	%f309, [%rd46];
	mul.f32 	%f310, %f258, %f309;
	fma.rn.f32 	%f311, %f257, %f660, %f310;
	st.global.f32 	[%rd46], %f311;
	add.s32 	%r54, %r53, 1;
	cvt.u64.u32 	%rd47, %r54;
	add.s64 	%rd48, %rd47, %rd37;
	shl.b64 	%rd49, %rd48, 2;
	add.s64 	%rd50, %rd38, %rd49;
	ld.global.f32 	%f312, [%rd50];
	mul.f32 	%f313, %f258, %f312;
	fma.rn.f32 	%f314, %f257, %f659, %f313;
	st.global.f32 	[%rd50], %f314;
	add.s32 	%r55, %r53, 2;
	cvt.u64.u32 	%rd51, %r55;
	add.s64 	%rd52, %rd51, %rd37;
	shl.b64 	%rd53, %rd52, 2;
	add.s64 	%rd54, %rd38, %rd53;
	ld.global.f32 	%f315, [%rd54];
	mul.f32 	%f316, %f258, %f315;
	fma.rn.f32 	%f317, %f257, %f658, %f316;
	st.global.f32 	[%rd54], %f317;
	add.s32 	%r56, %r53, 3;
	cvt.u64.u32 	%rd55, %r56;
	add.s64 	%rd56, %rd55, %rd37;
	shl.b64 	%rd57, %rd56, 2;
	add.s64 	%rd58, %rd38, %rd57;
	ld.global.f32 	%f318, [%rd58];
	mul.f32 	%f319, %f258, %f318;
	fma.rn.f32 	%f320, %f257, %f657, %f319;
	st.global.f32 	[%rd58], %f320;
	add.s32 	%r57, %r53, 4;
	cvt.u64.u32 	%rd59, %r57;
	add.s64 	%rd60, %rd59, %rd37;
	shl.b64 	%rd61, %rd60, 2;
	add.s64 	%rd62, %rd38, %rd61;
	ld.global.f32 	%f321, [%rd62];
	mul.f32 	%f322, %f258, %f321;
	fma.rn.f32 	%f323, %f257, %f656, %f322;
	st.global.f32 	[%rd62], %f323;
	add.s32 	%r58, %r53, 5;
	cvt.u64.u32 	%rd63, %r58;
	add.s64 	%rd64, %rd63, %rd37;
	shl.b64 	%rd65, %rd64, 2;
	add.s64 	%rd66, %rd38, %rd65;
	ld.global.f32 	%f324, [%rd66];
	mul.f32 	%f325, %f258, %f324;
	fma.rn.f32 	%f326, %f257, %f655, %f325;
	st.global.f32 	[%rd66], %f326;
	add.s32 	%r59, %r53, 6;
	cvt.u64.u32 	%rd67, %r59;
	add.s64 	%rd68, %rd67, %rd37;
	shl.b64 	%rd69, %rd68, 2;
	add.s64 	%rd70, %rd38, %rd69;
	ld.global.f32 	%f327, [%rd70];
	mul.f32 	%f328, %f258, %f327;
	fma.rn.f32 	%f329, %f257, %f654, %f328;
	st.global.f32 	[%rd70], %f329;
	add.s32 	%r60, %r53, 7;
	cvt.u64.u32 	%rd71, %r60;
	add.s64 	%rd72, %rd71, %rd37;
	shl.b64 	%rd73, %rd72, 2;
	add.s64 	%rd74, %rd38, %rd73;
	ld.global.f32 	%f330, [%rd74];
	mul.f32 	%f331, %f258, %f330;
	fma.rn.f32 	%f332, %f257, %f653, %f331;
	st.global.f32 	[%rd74], %f332;
	add.s32 	%r61, %r53, %r24;
	cvt.u64.u32 	%rd75, %r61;
	add.s64 	%rd76, %rd75, %rd37;
	shl.b64 	%rd77, %rd76, 2;
	add.s64 	%rd78, %rd38, %rd77;
	ld.global.f32 	%f333, [%rd78];
	mul.f32 	%f334, %f258, %f333;
	fma.rn.f32 	%f335, %f257, %f652, %f334;
	st.global.f32 	[%rd78], %f335;
	ld.global.f32 	%f336, [%rd78+4];
	mul.f32 	%f337, %f258, %f336;
	fma.rn.f32 	%f338, %f257, %f651, %f337;
	st.global.f32 	[%rd78+4], %f338;
	add.s32 	%r62, %r55, %r24;
	cvt.u64.u32 	%rd79, %r62;
	add.s64 	%rd80, %rd79, %rd37;
	shl.b64 	%rd81, %rd80, 2;
	add.s64 	%rd82, %rd38, %rd81;
	ld.global.f32 	%f339, [%rd82];
	mul.f32 	%f340, %f258, %f339;
	fma.rn.f32 	%f341, %f257, %f650, %f340;
	st.global.f32 	[%rd82], %f341;
	ld.global.f32 	%f342, [%rd82+4];
	mul.f32 	%f343, %f258, %f342;
	fma.rn.f32 	%f344, %f257, %f649, %f343;
	st.global.f32 	[%rd82+4], %f344;
	add.s32 	%r63, %r62, 2;
	cvt.u64.u32 	%rd83, %r63;
	add.s64 	%rd84, %rd83, %rd37;
	shl.b64 	%rd85, %rd84, 2;
	add.s64 	%rd86, %rd38, %rd85;
	ld.global.f32 	%f345, [%rd86];
	mul.f32 	%f346, %f258, %f345;
	fma.rn.f32 	%f347, %f257, %f648, %f346;
	st.global.f32 	[%rd86], %f347;
	ld.global.f32 	%f348, [%rd86+4];
	mul.f32 	%f349, %f258, %f348;
	fma.rn.f32 	%f350, %f257, %f647, %f349;
	st.global.f32 	[%rd86+4], %f350;
	add.s32 	%r64, %r62, 4;
	cvt.u64.u32 	%rd87, %r64;
	add.s64 	%rd88, %rd87, %rd37;
	shl.b64 	%rd89, %rd88, 2;
	add.s64 	%rd90, %rd38, %rd89;
	ld.global.f32 	%f351, [%rd90];
	mul.f32 	%f352, %f258, %f351;
	fma.rn.f32 	%f353, %f257, %f646, %f352;
	st.global.f32 	[%rd90], %f353;
	ld.global.f32 	%f354, [%rd90+4];
	mul.f32 	%f355, %f258, %f354;
	fma.rn.f32 	%f356, %f257, %f645, %f355;
	st.global.f32 	[%rd90+4], %f356;
	add.s32 	%r65, %r61, %r24;
	cvt.u64.u32 	%rd91, %r65;
	add.s64 	%rd92, %rd91, %rd37;
	shl.b64 	%rd93, %rd92, 2;
	add.s64 	%rd94, %rd38, %rd93;
	ld.global.f32 	%f357, [%rd94];
	mul.f32 	%f358, %f258, %f357;
	fma.rn.f32 	%f359, %f257, %f644, %f358;
	st.global.f32 	[%rd94], %f359;
	add.s32 	%r66, %r65, 1;
	cvt.u64.u32 	%rd95, %r66;
	add.s64 	%rd96, %rd95, %rd37;
	shl.b64 	%rd97, %rd96, 2;
	add.s64 	%rd98, %rd38, %rd97;
	ld.global.f32 	%f360, [%rd98];
	mul.f32 	%f361, %f258, %f360;
	fma.rn.f32 	%f362, %f257, %f643, %f361;
	st.global.f32 	[%rd98], %f362;
	add.s32 	%r67, %r65, 2;
	cvt.u64.u32 	%rd99, %r67;
	add.s64 	%rd100, %rd99, %rd37;
	shl.b64 	%rd101, %rd100, 2;
	add.s64 	%rd102, %rd38, %rd101;
	ld.global.f32 	%f363, [%rd102];
	mul.f32 	%f364, %f258, %f363;
	fma.rn.f32 	%f365, %f257, %f642, %f364;
	st.global.f32 	[%rd102], %f365;
	add.s32 	%r68, %r65, 3;
	cvt.u64.u32 	%rd103, %r68;
	add.s64 	%rd104, %rd103, %rd37;
	shl.b64 	%rd105, %rd104, 2;
	add.s64 	%rd106, %rd38, %rd105;
	ld.global.f32 	%f366, [%rd106];
	mul.f32 	%f367, %f258, %f366;
	fma.rn.f32 	%f368, %f257, %f641, %f367;
	st.global.f32 	[%rd106], %f368;
	add.s32 	%r69, %r65, 4;
	cvt.u64.u32 	%rd107, %r69;
	add.s64 	%rd108, %rd107, %rd37;
	shl.b64 	%rd109, %rd108, 2;
	add.s64 	%rd110, %rd38, %rd109;
	ld.global.f32 	%f369, [%rd110];
	mul.f32 	%f370, %f258, %f369;
	fma.rn.f32 	%f371, %f257, %f640, %f370;
	st.global.f32 	[%rd110], %f371;
	add.s32 	%r70, %r65, 5;
	cvt.u64.u32 	%rd111, %r70;
	add.s64 	%rd112, %rd111, %rd37;
	shl.b64 	%rd113, %rd112, 2;
	add.s64 	%rd114, %rd38, %rd113;
	ld.global.f32 	%f372, [%rd114];
	mul.f32 	%f373, %f258, %f372;
	fma.rn.f32 	%f374, %f257, %f639, %f373;
	st.global.f32 	[%rd114], %f374;
	add.s32 	%r71, %r65, 6;
	cvt.u64.u32 	%rd115, %r71;
	add.s64 	%rd116, %rd115, %rd37;
	shl.b64 	%rd117, %rd116, 2;
	add.s64 	%rd118, %rd38, %rd117;
	ld.global.f32 	%f375, [%rd118];
	mul.f32 	%f376, %f258, %f375;
	fma.rn.f32 	%f377, %f257, %f638, %f376;
	st.global.f32 	[%rd118], %f377;
	add.s32 	%r72, %r65, 7;
	cvt.u64.u32 	%rd119, %r72;
	add.s64 	%rd120, %rd119, %rd37;
	shl.b64 	%rd121, %rd120, 2;
	add.s64 	%rd122, %rd38, %rd121;
	ld.global.f32 	%f378, [%rd122];
	mul.f32 	%f379, %f258, %f378;
	fma.rn.f32 	%f380, %f257, %f637, %f379;
	st.global.f32 	[%rd122], %f380;
	add.s32 	%r73, %r65, %r24;
	cvt.u64.u32 	%rd123, %r73;
	add.s64 	%rd124, %rd123, %rd37;
	shl.b64 	%rd125, %rd124, 2;
	add.s64 	%rd126, %rd38, %rd125;
	ld.global.f32 	%f381, [%rd126];
	mul.f32 	%f382, %f258, %f381;
	fma.rn.f32 	%f383, %f257, %f636, %f382;
	st.global.f32 	[%rd126], %f383;
	ld.global.f32 	%f384, [%rd126+4];
	mul.f32 	%f385, %f258, %f384;
	fma.rn.f32 	%f386, %f257, %f635, %f385;
	st.global.f32 	[%rd126+4], %f386;
	ld.global.f32 	%f387, [%rd126+8];
	mul.f32 	%f388, %f258, %f387;
	fma.rn.f32 	%f389, %f257, %f634, %f388;
	st.global.f32 	[%rd126+8], %f389;
	ld.global.f32 	%f390, [%rd126+12];
	mul.f32 	%f391, %f258, %f390;
	fma.rn.f32 	%f392, %f257, %f633, %f391;
	st.global.f32 	[%rd126+12], %f392;
	add.s32 	%r74, %r69, %r24;
	cvt.u64.u32 	%rd127, %r74;
	add.s64 	%rd128, %rd127, %rd37;
	shl.b64 	%rd129, %rd128, 2;
	add.s64 	%rd130, %rd38, %rd129;
	ld.global.f32 	%f393, [%rd130];
	mul.f32 	%f394, %f258, %f393;
	fma.rn.f32 	%f395, %f257, %f632, %f394;
	st.global.f32 	[%rd130], %f395;
	ld.global.f32 	%f396, [%rd130+4];
	mul.f32 	%f397, %f258, %f396;
	fma.rn.f32 	%f398, %f257, %f631, %f397;
	st.global.f32 	[%rd130+4], %f398;
	ld.global.f32 	%f399, [%rd130+8];
	mul.f32 	%f400, %f258, %f399;
	fma.rn.f32 	%f401, %f257, %f630, %f400;
	st.global.f32 	[%rd130+8], %f401;
	ld.global.f32 	%f402, [%rd130+12];
	mul.f32 	%f403, %f258, %f402;
	fma.rn.f32 	%f404, %f257, %f629, %f403;
	st.global.f32 	[%rd130+12], %f404;
	add.s32 	%r75, %r73, %r24;
	cvt.u64.u32 	%rd131, %r75;
	add.s64 	%rd132, %rd131, %rd37;
	shl.b64 	%rd133, %rd132, 2;
	add.s64 	%rd134, %rd38, %rd133;
	ld.global.f32 	%f405, [%rd134];
	mul.f32 	%f406, %f258, %f405;
	fma.rn.f32 	%f407, %f257, %f628, %f406;
	st.global.f32 	[%rd134], %f407;
	add.s32 	%r76, %r75, 1;
	cvt.u64.u32 	%rd135, %r76;
	add.s64 	%rd136, %rd135, %rd37;
	shl.b64 	%rd137, %rd136, 2;
	add.s64 	%rd138, %rd38, %rd137;
	ld.global.f32 	%f408, [%rd138];
	mul.f32 	%f409, %f258, %f408;
	fma.rn.f32 	%f410, %f257, %f627, %f409;
	st.global.f32 	[%rd138], %f410;
	add.s32 	%r77, %r75, 2;
	cvt.u64.u32 	%rd139, %r77;
	add.s64 	%rd140, %rd139, %rd37;
	shl.b64 	%rd141, %rd140, 2;
	add.s64 	%rd142, %rd38, %rd141;
	ld.global.f32 	%f411, [%rd142];
	mul.f32 	%f412, %f258, %f411;
	fma.rn.f32 	%f413, %f257, %f626, %f412;
	st.global.f32 	[%rd142], %f413;
	add.s32 	%r78, %r75, 3;
	cvt.u64.u32 	%rd143, %r78;
	add.s64 	%rd144, %rd143, %rd37;
	shl.b64 	%rd145, %rd144, 2;
	add.s64 	%rd146, %rd38, %rd145;
	ld.global.f32 	%f414, [%rd146];
	mul.f32 	%f415, %f258, %f414;
	fma.rn.f32 	%f416, %f257, %f625, %f415;
	st.global.f32 	[%rd146], %f416;
	add.s32 	%r79, %r75, 4;
	cvt.u64.u32 	%rd147, %r79;
	add.s64 	%rd148, %rd147, %rd37;
	shl.b64 	%rd149, %rd148, 2;
	add.s64 	%rd150, %rd38, %rd149;
	ld.global.f32 	%f417, [%rd150];
	mul.f32 	%f418, %f258, %f417;
	fma.rn.f32 	%f419, %f257, %f624, %f418;
	st.global.f32 	[%rd150], %f419;
	add.s32 	%r80, %r75, 5;
	cvt.u64.u32 	%rd151, %r80;
	add.s64 	%rd152, %rd151, %rd37;
	shl.b64 	%rd153, %rd152, 2;
	add.s64 	%rd154, %rd38, %rd153;
	ld.global.f32 	%f420, [%rd154];
	mul.f32 	%f421, %f258, %f420;
	fma.rn.f32 	%f422, %f257, %f623, %f421;
	st.global.f32 	[%rd154], %f422;
	add.s32 	%r81, %r75, 6;
	cvt.u64.u32 	%rd155, %r81;
	add.s64 	%rd156, %rd155, %rd37;
	shl.b64 	%rd157, %rd156, 2;
	add.s64 	%rd158, %rd38, %rd157;
	ld.global.f32 	%f423, [%rd158];
	mul.f32 	%f424, %f258, %f423;
	fma.rn.f32 	%f425, %f257, %f622, %f424;
	st.global.f32 	[%rd158], %f425;
	add.s32 	%r82, %r75, 7;
	cvt.u64.u32 	%rd159, %r82;
	add.s64 	%rd160, %rd159, %rd37;
	shl.b64 	%rd161, %rd160, 2;
	add.s64 	%rd162, %rd38, %rd161;
	ld.global.f32 	%f426, [%rd162];
	mul.f32 	%f427, %f258, %f426;
	fma.rn.f32 	%f428, %f257, %f621, %f427;
	st.global.f32 	[%rd162], %f428;
	add.s32 	%r83, %r75, %r24;
	cvt.u64.u32 	%rd163, %r83;
	add.s64 	%rd164, %rd163, %rd37;
	shl.b64 	%rd165, %rd164, 2;
	add.s64 	%rd166, %rd38, %rd165;
	ld.global.f32 	%f429, [%rd166];
	mul.f32 	%f430, %f258, %f429;
	fma.rn.f32 	%f431, %f257, %f620, %f430;
	st.global.f32 	[%rd166], %f431;
	ld.global.f32 	%f432, [%rd166+4];
	mul.f32 	%f433, %f258, %f432;
	fma.rn.f32 	%f434, %f257, %f619, %f433;
	st.global.f32 	[%rd166+4], %f434;
	add.s32 	%r84, %r77, %r24;
	cvt.u64.u32 	%rd167, %r84;
	add.s64 	%rd168, %rd167, %rd37;
	shl.b64 	%rd169, %rd168, 2;
	add.s64 	%rd170, %rd38, %rd169;
	ld.global.f32 	%f435, [%rd170];
	mul.f32 	%f436, %f258, %f435;
	fma.rn.f32 	%f437, %f257, %f618, %f436;
	st.global.f32 	[%rd170], %f437;
	ld.global.f32 	%f438, [%rd170+4];
	mul.f32 	%f439, %f258, %f438;
	fma.rn.f32 	%f440, %f257, %f617, %f439;
	st.global.f32 	[%rd170+4], %f440;
	add.s32 	%r85, %r84, 2;
	cvt.u64.u32 	%rd171, %r85;
	add.s64 	%rd172, %rd171, %rd37;
	shl.b64 	%rd173, %rd172, 2;
	add.s64 	%rd174, %rd38, %rd173;
	ld.global.f32 	%f441, [%rd174];
	mul.f32 	%f442, %f258, %f441;
	fma.rn.f32 	%f443, %f257, %f616, %f442;
	st.global.f32 	[%rd174], %f443;
	ld.global.f32 	%f444, [%rd174+4];
	mul.f32 	%f445, %f258, %f444;
	fma.rn.f32 	%f446, %f257, %f615, %f445;
	st.global.f32 	[%rd174+4], %f446;
	add.s32 	%r86, %r84, 4;
	cvt.u64.u32 	%rd175, %r86;
	add.s64 	%rd176, %rd175, %rd37;
	shl.b64 	%rd177, %rd176, 2;
	add.s64 	%rd178, %rd38, %rd177;
	ld.global.f32 	%f447, [%rd178];
	mul.f32 	%f448, %f258, %f447;
	fma.rn.f32 	%f449, %f257, %f614, %f448;
	st.global.f32 	[%rd178], %f449;
	ld.global.f32 	%f450, [%rd178+4];
	mul.f32 	%f451, %f258, %f450;
	fma.rn.f32 	%f452, %f257, %f613, %f451;
	st.global.f32 	[%rd178+4], %f452;
	add.s32 	%r87, %r83, %r24;
	cvt.u64.u32 	%rd179, %r87;
	add.s64 	%rd180, %rd179, %rd37;
	shl.b64 	%rd181, %rd180, 2;
	add.s64 	%rd182, %rd38, %rd181;
	ld.global.f32 	%f453, [%rd182];
	mul.f32 	%f454, %f258, %f453;
	fma.rn.f32 	%f455, %f257, %f612, %f454;
	st.global.f32 	[%rd182], %f455;
	add.s32 	%r88, %r87, 1;
	cvt.u64.u32 	%rd183, %r88;
	add.s64 	%rd184, %rd183, %rd37;
	shl.b64 	%rd185, %rd184, 2;
	add.s64 	%rd186, %rd38, %rd185;
	ld.global.f32 	%f456, [%rd186];
	mul.f32 	%f457, %f258, %f456;
	fma.rn.f32 	%f458, %f257, %f611, %f457;
	st.global.f32 	[%rd186], %f458;
	add.s32 	%r89, %r87, 2;
	cvt.u64.u32 	%rd187, %r89;
	add.s64 	%rd188, %rd187, %rd37;
	shl.b64 	%rd189, %rd188, 2;
	add.s64 	%rd190, %rd38, %rd189;
	ld.global.f32 	%f459, [%rd190];
	mul.f32 	%f460, %f258, %f459;
	fma.rn.f32 	%f461, %f257, %f610, %f460;
	st.global.f32 	[%rd190], %f461;
	add.s32 	%r90, %r87, 3;
	cvt.u64.u32 	%rd191, %r90;
	add.s64 	%rd192, %rd191, %rd37;
	shl.b64 	%rd193, %rd192, 2;
	add.s64 	%rd194, %rd38, %rd193;
	ld.global.f32 	%f462, [%rd194];
	mul.f32 	%f463, %f258, %f462;
	fma.rn.f32 	%f464, %f257, %f609, %f463;
	st.global.f32 	[%rd194], %f464;
	add.s32 	%r91, %r87, 4;
	cvt.u64.u32 	%rd195, %r91;
	add.s64 	%rd196, %rd195, %rd37;
	shl.b64 	%rd197, %rd196, 2;
	add.s64 	%rd198, %rd38, %rd197;
	ld.global.f32 	%f465, [%rd198];
	mul.f32 	%f466, %f258, %f465;
	fma.rn.f32 	%f467, %f257, %f608, %f466;
	st.global.f32 	[%rd198], %f467;
	add.s32 	%r92, %r87, 5;
	cvt.u64.u32 	%rd199, %r92;
	add.s64 	%rd200, %rd199, %rd37;
	shl.b64 	%rd201, %rd200, 2;
	add.s64 	%rd202, %rd38, %rd201;
	ld.global.f32 	%f468, [%rd202];
	mul.f32 	%f469, %f258, %f468;
	fma.rn.f32 	%f470, %f257, %f607, %f469;
	st.global.f32 	[%rd202], %f470;
	add.s32 	%r93, %r87, 6;
	cvt.u64.u32 	%rd203, %r93;
	add.s64 	%rd204, %rd203, %rd37;
	shl.b64 	%rd205, %rd204, 2;
	add.s64 	%rd206, %rd38, %rd205;
	ld.global.f32 	%f471, [%rd206];
	mul.f32 	%f472, %f258, %f471;
	fma.rn.f32 	%f473, %f257, %f606, %f472;
	st.global.f32 	[%rd206], %f473;
	add.s32 	%r94, %r87, 7;
	cvt.u64.u32 	%rd207, %r94;
	add.s64 	%rd208, %rd207, %rd37;
	shl.b64 	%rd209, %rd208, 2;
	add.s64 	%rd210, %rd38, %rd209;
	ld.global.f32 	%f474, [%rd210];
	mul.f32 	%f475, %f258, %f474;
	fma.rn.f32 	%f476, %f257, %f605, %f475;
	st.global.f32 	[%rd210], %f476;
	ret;

}
	// .globl	_Z18sgemm2DBlocktilingILi64ELi64ELi8ELi8ELi8EEviiifPKfS1_fPf
.visible .entry _Z18sgemm2DBlocktilingILi64ELi64ELi8ELi8ELi8EEviiifPKfS1_fPf(
	.param .u32 _Z18sgemm2DBlocktilingILi64ELi64ELi8ELi8ELi8EEviiifPKfS1_fPf_param_0,
	.param .u32 _Z18sgemm2DBlocktilingILi64ELi64ELi8ELi8ELi8EEviiifPKfS1_fPf_param_1,
	.param .u32 _Z18sgemm2DBlocktilingILi64ELi64ELi8ELi8ELi8EEviiifPKfS1_fPf_param_2,
	.param .f32 _Z18sgemm2DBlocktilingILi64ELi64ELi8ELi8ELi8EEviiifPKfS1_fPf_param_3,
	.param .u64 .ptr .align 1 _Z18sgemm2DBlocktilingILi64ELi64ELi8ELi8ELi8EEviiifPKfS1_fPf_param_4,
	.param .u64 .ptr .align 1 _Z18sgemm2DBlocktilingILi64ELi64ELi8ELi8ELi8EEviiifPKfS1_fPf_param_5,
	.param .f32 _Z18sgemm2DBlocktilingILi64ELi64ELi8ELi8ELi8EEviiifPKfS1_fPf_param_6,
	.param .u64 .ptr .align 1 _Z18sgemm2DBlocktilingILi64ELi64ELi8ELi8ELi8EEviiifPKfS1_fPf_param_7
)
.maxntid 64
.minnctapersm 1
{
	.reg .pred 	%p<5>;
	.reg .b32 	%r<101>;
	.reg .b32 	%f<677>;
	.reg .b64 	%rd<229>;
	// demoted variable
	.shared .align 4 .b8 _ZZ18sgemm2DBlocktilingILi64ELi64ELi8ELi8ELi8EEviiifPKfS1_fPfE2As[2048];
	// demoted variable
	.shared .align 4 .b8 _ZZ18sgemm2DBlocktilingILi64ELi64ELi8ELi8ELi8EEviiifPKfS1_fPfE2Bs[2048];
	ld.param.u32 	%r31, [_Z18sgemm2DBlocktilingILi64ELi64ELi8ELi8ELi8EEviiifPKfS1_fPf_param_1];
	ld.param.u32 	%r32, [_Z18sgemm2DBlocktilingILi64ELi64ELi8ELi8ELi8EEviiifPKfS1_fPf_param_2];
	ld.param.f32 	%f257, [_Z18sgemm2DBlocktilingILi64ELi64ELi8ELi8ELi8EEviiifPKfS1_fPf_param_3];
	ld.param.u64 	%rd7, [_Z18sgemm2DBlocktilingILi64ELi64ELi8ELi8ELi8EEviiifPKfS1_fPf_param_4];
	ld.param.u64 	%rd8, [_Z18sgemm2DBlocktilingILi64ELi64ELi8ELi8ELi8EEviiifPKfS1_fPf_param_5];
	ld.param.f32 	%f258, [_Z18sgemm2DBlocktilingILi64ELi64ELi8ELi8ELi8EEviiifPKfS1_fPf_param_6];
	ld.param.u64 	%rd9, [_Z18sgemm2DBlocktilingILi64ELi64ELi8ELi8ELi8EEviiifPKfS1_fPf_param_7];
	mov.u32 	%r33, %ntid.x;
	setp.eq.s32 	%p1, %r33, 64;
	@%p1 bra 	$L__BB1_2;
	mov.u64 	%rd10, $str;
	cvta.global.u64 	%rd11, %rd10;
	mov.u64 	%rd12, $str$1;
	cvta.global.u64 	%rd13, %rd12;
	mov.u64 	%rd14, __unnamed_2;
	cvta.global.u64 	%rd15, %rd14;
	{ // callseq 1, 0
	.param .b64 param0;
	st.param.b64 	[param0], %rd11;
	.param .b64 param1;
	st.param.b64 	[param1], %rd13;
	.param .b32 param2;
	st.param.b32 	[param2], 30;
	.param .b64 param3;
	st.param.b64 	[param3], %rd15;
	.param .b64 param4;
	st.param.b64 	[param4], 1;
	call.uni 
	__assertfail, 
	(
	param0, 
	param1, 
	param2, 
	param3, 
	param4
	);
	} // callseq 1
$L__BB1_2:
	mov.u32 	%r1, %tid.x;
	and.b32  	%r2, %r1, 7;
	and.b32  	%r3, %r1, 56;
	mov.u32 	%r34, %ctaid.y;
	shl.b32 	%r35, %r34, 6;
	mul.lo.s32 	%r36, %r32, %r35;
	cvta.to.global.u64 	%rd16, %rd7;
	mul.wide.u32 	%rd17, %r36, 4;
	add.s64 	%rd227, %rd16, %rd17;
	mov.u32 	%r37, %ctaid.x;
	shl.b32 	%r38, %r37, 6;
	cvta.to.global.u64 	%rd18, %rd8;
	mul.wide.u32 	%rd19, %r38, 4;
	add.s64 	%rd228, %rd18, %rd19;
	mad.lo.s32 	%r4, %r31, %r35, %r38;
	setp.eq.s32 	%p2, %r32, 0;
	mov.f32 	%f613, 0f00000000;
	mov.f32 	%f614, %f613;
	mov.f32 	%f615, %f613;
	mov.f32 	%f616, %f613;
	mov.f32 	%f617, %f613;
	mov.f32 	%f618, %f613;
	mov.f32 	%f619, %f613;
	mov.f32 	%f620, %f613;
	mov.f32 	%f621, %f613;
	mov.f32 	%f622, %f613;
	mov.f32 	%f623, %f613;
	mov.f32 	%f624, %f613;
	mov.f32 	%f625, %f613;
	mov.f32 	%f626, %f613;
	mov.f32 	%f627, %f613;
	mov.f32 	%f628, %f613;
	mov.f32 	%f629, %f613;
	mov.f32 	%f630, %f613;
	mov.f32 	%f631, %f613;
	mov.f32 	%f632, %f613;
	mov.f32 	%f633, %f613;
	mov.f32 	%f634, %f613;
	mov.f32 	%f635, %f613;
	mov.f32 	%f636, %f613;
	mov.f32 	%f637, %f613;
	mov.f32 	%f638, %f613;
	mov.f32 	%f639, %f613;
	mov.f32 	%f640, %f613;
	mov.f32 	%f641, %f613;
	mov.f32 	%f642, %f613;
	mov.f32 	%f643, %f613;
	mov.f32 	%f644, %f613;
	mov.f32 	%f645, %f613;
	mov.f32 	%f646, %f613;
	mov.f32 	%f647, %f613;
	mov.f32 	%f648, %f613;
	mov.f32 	%f649, %f613;
	mov.f32 	%f650, %f613;
	mov.f32 	%f651, %f613;
	mov.f32 	%f652, %f613;
	mov.f32 	%f653, %f613;
	mov.f32 	%f654, %f613;
	mov.f32 	%f655, %f613;
	mov.f32 	%f656, %f613;
	mov.f32 	%f657, %f613;
	mov.f32 	%f658, %f613;
	mov.f32 	%f659, %f613;
	mov.f32 	%f660, %f613;
	mov.f32 	%f661, %f613;
	mov.f32 	%f662, %f613;
	mov.f32 	%f663, %f613;
	mov.f32 	%f664, %f613;
	mov.f32 	%f665, %f613;
	mov.f32 	%f666, %f613;
	mov.f32 	%f667, %f613;
	mov.f32 	%f668, %f613;
	mov.f32 	%f669, %f613;
	mov.f32 	%f670, %f613;
	mov.f32 	%f671, %f613;
	mov.f32 	%f672, %f613;
	mov.f32 	%f673, %f613;
	mov.f32 	%f674, %f613;
	mov.f32 	%f675, %f613;
	mov.f32 	%f676, %f613;
	@%p2 bra 	$L__BB1_7;
	shr.u32 	%r40, %r1, 3;
	shl.b32 	%r5, %r31, 3;
	mad.lo.s32 	%r6, %r40, %r32, %r2;
	add.s32 	%r41, %r3, %r2;
	shl.b32 	%r42, %r41, 2;
	mov.u32 	%r43, _ZZ18sgemm2DBlocktilingILi64ELi64ELi8ELi8ELi8EEviiifPKfS1_fPfE2As;
	add.s32 	%r7, %r43, %r42;
	shl.b32 	%r44, %r32, 3;
	add.s32 	%r8, %r6, %r44;
	shl.b32 	%r45, %r32, 4;
	add.s32 	%r9, %r6, %r45;
	add.s32 	%r10, %r9, %r44;
	shl.b32 	%r46, %r32, 5;
	add.s32 	%r11, %r6, %r46;
	add.s32 	%r12, %r11, %r44;
	add.s32 	%r13, %r11, %r45;
	add.s32 	%r14, %r13, %r44;
	shl.b32 	%r47, %r1, 2;
	mov.u32 	%r48, _ZZ18sgemm2DBlocktilingILi64ELi64ELi8ELi8ELi8EEviiifPKfS1_fPfE2Bs;
	add.s32 	%r15, %r48, %r47;
	add.s32 	%r16, %r31, %r1;
	add.s32 	%r17, %r16, %r31;
	add.s32 	%r18, %r17, %r31;
	add.s32 	%r19, %r18, %r31;
	add.s32 	%r20, %r19, %r31;
	add.s32 	%r21, %r20, %r31;
	add.s32 	%r22, %r21, %r31;
	shl.b32 	%r49, %r2, 5;
	add.s32 	%r23, %r48, %r49;
	shl.b32 	%r50, %r40, 8;
	add.s32 	%r51, %r50, %r43;
	add.s32 	%r24, %r51, 128;
	mov.b32 	%r98, 0;
	mov.f32 	%f613, 0f00000000;
	mul.wide.u32 	%rd20, %r6, 4;
	mul.wide.u32 	%rd22, %r8, 4;
	mul.wide.u32 	%rd24, %r9, 4;
	mul.wide.u32 	%rd26, %r10, 4;
$L__BB1_4:
	add.s64 	%rd21, %rd227, %rd20;
	ld.global.f32 	%f261, [%rd21];
	st.shared.f32 	[%r7], %f261;
	add.s64 	%rd23, %rd227, %rd22;
	ld.global.f32 	%f262, [%rd23];
	st.shared.f32 	[%r7+256], %f262;
	add.s64 	%rd25, %rd227, %rd24;
	ld.global.f32 	%f263, [%rd25];
	st.shared.f32 	[%r7+512], %f263;
	add.s64 	%rd27, %rd227, %rd26;
	ld.global.f32 	%f264, [%rd27];
	st.shared.f32 	[%r7+768], %f264;
	mul.wide.u32 	%rd28, %r11, 4;
	add.s64 	%rd29, %rd227, %rd28;
	ld.global.f32 	%f265, [%rd29];
	st.shared.f32 	[%r7+1024], %f265;
	mul.wide.u32 	%rd30, %r12, 4;
	add.s64 	%rd31, %rd227, %rd30;
	ld.global.f32 	%f266, [%rd31];
	st.shared.f32 	[%r7+1280], %f266;
	mul.wide.u32 	%rd32, %r13, 4;
	add.s64 	%rd33, %rd227, %rd32;
	ld.global.f32 	%f267, [%rd33];
	st.shared.f32 	[%r7+1536], %f267;
	mul.wide.u32 	%rd34, %r14, 4;
	add.s64 	%rd35, %rd227, %rd34;
	ld.global.f32 	%f268, [%rd35];
	st.shared.f32 	[%r7+1792], %f268;
	mul.wide.u32 	%rd36, %r1, 4;
	add.s64 	%rd37, %rd228, %rd36;
	ld.global.f32 	%f269, [%rd37];
	st.shared.f32 	[%r15], %f269;
	mul.wide.u32 	%rd38, %r16, 4;
	add.s64 	%rd39, %rd228, %rd38;
	ld.global.f32 	%f270, [%rd39];
	st.shared.f32 	[%r15+256], %f270;
	mul.wide.u32 	%rd40, %r17, 4;
	add.s64 	%rd41, %rd228, %rd40;
	ld.global.f32 	%f271, [%rd41];
	st.shared.f32 	[%r15+512], %f271;
	mul.wide.u32 	%rd42, %r18, 4;
	add.s64 	%rd43, %rd228, %rd42;
	ld.global.f32 	%f272, [%rd43];
	st.shared.f32 	[%r15+768], %f272;
	mul.wide.u32 	%rd44, %r19, 4;
	add.s64 	%rd45, %rd228, %rd44;
	ld.global.f32 	%f273, [%rd45];
	st.shared.f32 	[%r15+1024], %f273;
	mul.wide.u32 	%rd46, %r20, 4;
	add.s64 	%rd47, %rd228, %rd46;
	ld.global.f32 	%f274, [%rd47];
	st.shared.f32 	[%r15+1280], %f274;
	mul.wide.u32 	%rd48, %r21, 4;
	add.s64 	%rd49, %rd228, %rd48;
	ld.global.f32 	%f275, [%rd49];
	st.shared.f32 	[%r15+1536], %f275;
	mul.wide.u32 	%rd50, %r22, 4;
	add.s64 	%rd51, %rd228, %rd50;
	ld.global.f32 	%f276, [%rd51];
	st.shared.f32 	[%r15+1792], %f276;
	bar.sync 	0;
	mov.b32 	%r100, 16;
	mov.u32 	%r99, %r24;
$L__BB1_5:
	ld.shared.f32 	%f277, [%r99+-128];
	ld.shared.f32 	%f278, [%r99+-96];
	ld.shared.f32 	%f279, [%r99+-64];
	ld.shared.f32 	%f280, [%r99+-32];
	ld.shared.f32 	%f281, [%r99];
	ld.shared.f32 	%f282, [%r99+32];
	ld.shared.f32 	%f283, [%r99+64];
	ld.shared.f32 	%f284, [%r99+96];
	add.s32 	%r53, %r23, %r100;
	ld.shared.f32 	%f285, [%r53+-16];
	ld.shared.f32 	%f286, [%r53+-12];
	ld.shared.f32 	%f287, [%r53+-8];
	ld.shared.f32 	%f288, [%r53+-4];
	ld.shared.f32 	%f289, [%r53];
	ld.shared.f32 	%f290, [%r53+4];
	ld.shared.f32 	%f291, [%r53+8];
	ld.shared.f32 	%f292, [%r53+12];
	fma.rn.f32 	%f676, %f277, %f285, %f676;
	fma.rn.f32 	%f675, %f277, %f286, %f675;
	fma.rn.f32 	%f674, %f277, %f287, %f674;
	fma.rn.f32 	%f673, %f277, %f288, %f673;
	fma.rn.f32 	%f672, %f277, %f289, %f672;
	fma.rn.f32 	%f671, %f277, %f290, %f671;
	fma.rn.f32 	%f670, %f277, %f291, %f670;
	fma.rn.f32 	%f669, %f277, %f292, %f669;
	fma.rn.f32 	%f668, %f278, %f285, %f668;
	fma.rn.f32 	%f667, %f278, %f286, %f667;
	fma.rn.f32 	%f666, %f278, %f287, %f666;
	fma.rn.f32 	%f665, %f278, %f288, %f665;
	fma.rn.f32 	%f664, %f278, %f289, %f664;
	fma.rn.f32 	%f663, %f278, %f290, %f663;
	fma.rn.f32 	%f662, %f278, %f291, %f662;
	fma.rn.f32 	%f661, %f278, %f292, %f661;
	fma.rn.f32 	%f660, %f279, %f285, %f660;
	fma.rn.f32 	%f659, %f279, %f286, %f659;
	fma.rn.f32 	%f658, %f279, %f287, %f658;
	fma.rn.f32 	%f657, %f279, %f288, %f657;
	fma.rn.f32 	%f656, %f279, %f289, %f656;
	fma.rn.f32 	%f655, %f279, %f290, %f655;
	fma.rn.f32 	%f654, %f279, %f291, %f654;
	fma.rn.f32 	%f653, %f279, %f292, %f653;
	fma.rn.f32 	%f652, %f280, %f285, %f652;
	fma.rn.f32 	%f651, %f280, %f286, %f651;
	fma.rn.f32 	%f650, %f280, %f287, %f650;
	fma.rn.f32 	%f649, %f280, %f288, %f649;
	fma.rn.f32 	%f648, %f280, %f289, %f648;
	fma.rn.f32 	%f647, %f280, %f290, %f647;
	fma.rn.f32 	%f646, %f280, %f291, %f646;
	fma.rn.f32 	%f645, %f280, %f292, %f645;
	fma.rn.f32 	%f644, %f281, %f285, %f644;
	fma.rn.f32 	%f643, %f281, %f286, %f643;
	fma.rn.f32 	%f642, %f281, %f287, %f642;
	fma.rn.f32 	%f641, %f281, %f288, %f641;
	fma.rn.f32 	%f640, %f281, %f289, %f640;
	fma.rn.f32 	%f639, %f281, %f290, %f639;
	fma.rn.f32 	%f638, %f281, %f291, %f638;
	fma.rn.f32 	%f637, %f281, %f292, %f637;
	fma.rn.f32 	%f636, %f282, %f285, %f636;
	fma.rn.f32 	%f635, %f282, %f286, %f635;
	fma.rn.f32 	%f634, %f282, %f287, %f634;
	fma.rn.f32 	%f633, %f282, %f288, %f633;
	fma.rn.f32 	%f632, %f282, %f289, %f632;
	fma.rn.f32 	%f631, %f282, %f290, %f631;
	fma.rn.f32 	%f630, %f282, %f291, %f630;
	fma.rn.f32 	%f629, %f282, %f292, %f629;
	fma.rn.f32 	%f628, %f283, %f285, %f628;
	fma.rn.f32 	%f627, %f283, %f286, %f627;
	fma.rn.f32 	%f626, %f283, %f287, %f626;
	fma.rn.f32 	%f625, %f283, %f288, %f625;
	fma.rn.f32 	%f624, %f283, %f289, %f624;
	fma.rn.f32 	%f623, %f283, %f290, %f623;
	fma.rn.f32 	%f622, %f283, %f291, %f622;
	fma.rn.f32 	%f621, %f283, %f292, %f621;
	fma.rn.f32 	%f620, %f284, %f285, %f620;
	fma.rn.f32 	%f619, %f284, %f286, %f619;
	fma.rn.f32 	%f618, %f284, %f287, %f618;
	fma.rn.f32 	%f617, %f284, %f288, %f617;
	fma.rn.f32 	%f616, %f284, %f289, %f616;
	fma.rn.f32 	%f615, %f284, %f290, %f615;
	fma.rn.f32 	%f614, %f284, %f291, %f614;
	fma.rn.f32 	%f613, %f284, %f292, %f613;
	add.s32 	%r100, %r100, 256;
	add.s32 	%r99, %r99, 4;
	setp.ne.s32 	%p3, %r100, 2064;
	@%p3 bra 	$L__BB1_5;
	bar.sync 	0;
	add.s32 	%r98, %r98, 8;
	setp.lt.u32 	%p4, %r98, %r32;
	mul.wide.s32 	%rd52, %r5, 4;
	add.s64 	%rd228, %rd228, %rd52;
	add.s64 	%rd227, %rd227, 32;
	@%p4 bra 	$L__BB1_4;
$L__BB1_7:
	cvt.u64.u32 	%rd53, %r4;
	cvta.to.global.u64 	%rd54, %rd9;
	shl.b32 	%r54, %r2, 3;
	mad.lo.s32 	%r55, %r3, %r31, %r54;
	cvt.u64.u32 	%rd55, %r55;
	add.s64 	%rd56, %rd55, %rd53;
	shl.b64 	%rd57, %rd56, 2;
	add.s64 	%rd58, %rd54, %rd57;
	ld.global.f32 	%f293, [%rd58];
	mul.f32 	%f294, %f258, %f293;
	fma.rn.f32 	%f295, %f257, %f676, %f294;
	st.global.f32 	[%rd58], %f295;
	ld.global.f32 	%f296, [%rd58+4];
	mul.f32 	%f297, %f258, %f296;
	fma.rn.f32 	%f298, %f257, %f675, %f297;
	st.global.f32 	[%rd58+4], %f298;
	ld.global.f32 	%f299, [%rd58+8];
	mul.f32 	%f300, %f258, %f299;
	fma.rn.f32 	%f301, %f257, %f674, %f300;
	st.global.f32 	[%rd58+8], %f301;
	ld.global.f32 	%f302, [%rd58+12];
	mul.f32 	%f303, %f258, %f302;
	fma.rn.f32 	%f304, %f257, %f673, %f303;
	st.global.f32 	[%rd58+12], %f304;
	ld.global.f32 	%f305, [%rd58+16];
	mul.f32 	%f306, %f258, %f305;
	fma.rn.f32 	%f307, %f257, %f672, %f306;
	st.global.f32 	[%rd58+16], %f307;
	ld.global.f32 	%f308, [%rd58+20];
	mul.f32 	%f309, %f258, %f308;
	fma.rn.f32 	%f310, %f257, %f671, %f309;
	st.global.f32 	[%rd58+20], %f310;
	ld.global.f32 	%f311, [%rd58+24];
	mul.f32 	%f312, %f258, %f311;
	fma.rn.f32 	%f313, %f257, %f670, %f312;
	st.global.f32 	[%rd58+24], %f313;
	ld.global.f32 	%f314, [%rd58+28];
	mul.f32 	%f315, %f258, %f314;
	fma.rn.f32 	%f316, %f257, %f669, %f315;
	st.global.f32 	[%rd58+28], %f316;
	add.s32 	%r56, %r55, %r31;
	cvt.u64.u32 	%rd59, %r56;
	add.s64 	%rd60, %rd59, %rd53;
	shl.b64 	%rd61, %rd60, 2;
	add.s64 	%rd62, %rd54, %rd61;
	ld.global.f32 	%f317, [%rd62];
	mul.f32 	%f318, %f258, %f317;
	fma.rn.f32 	%f319, %f257, %f668, %f318;
	st.global.f32 	[%rd62], %f319;
	add.s32 	%r57, %r56, 1;
	cvt.u64.u32 	%rd63, %r57;
	add.s64 	%rd64, %rd63, %rd53;
	shl.b64 	%rd65, %rd64, 2;
	add.s64 	%rd66, %rd54, %rd65;
	ld.global.f32 	%f320, [%rd66];
	mul.f32 	%f321, %f258, %f320;
	fma.rn.f32 	%f322, %f257, %f667, %f321;
	st.global.f32 	[%rd66], %f322;
	add.s32 	%r58, %r56, 2;
	cvt.u64.u32 	%rd67, %r58;
	add.s64 	%rd68, %rd67, %rd53;
	shl.b64 	%rd69, %rd68, 2;
	add.s64 	%rd70, %rd54, %rd69;
	ld.global.f32 	%f323, [%rd70];
	mul.f32 	%f324, %f258, %f323;
	fma.rn.f32 	%f325, %f257, %f666, %f324;
	st.global.f32 	[%rd70], %f325;
	add.s32 	%r59, %r56, 3;
	cvt.u64.u32 	%rd71, %r59;
	add.s64 	%rd72, %rd71, %rd53;
	shl.b64 	%rd73, %rd72, 2;
	add.s64 	%rd74, %rd54, %rd73;
	ld.global.f32 	%f326, [%rd74];
	mul.f32 	%f327, %f258, %f326;
	fma.rn.f32 	%f328, %f257, %f665, %f327;
	st.global.f32 	[%rd74], %f328;
	add.s32 	%r60, %r56, 4;
	cvt.u64.u32 	%rd75, %r60;
	add.s64 	%rd76, %rd75, %rd53;
	shl.b64 	%rd77, %rd76, 2;
	add.s64 	%rd78, %rd54, %rd77;
	ld.global.f32 	%f329, [%rd78];
	mul.f32 	%f330, %f258, %f329;
	fma.rn.f32 	%f331, %f257, %f664, %f330;
	st.global.f32 	[%rd78], %f331;
	add.s32 	%r61, %r56, 5;
	cvt.u64.u32 	%rd79, %r61;
	add.s64 	%rd80, %rd79, %rd53;
	shl.b64 	%rd81, %rd80, 2;
	add.s64 	%rd82, %rd54, %rd81;
	ld.global.f32 	%f332, [%rd82];
	mul.f32 	%f333, %f258, %f332;
	fma.rn.f32 	%f334, %f257, %f663, %f333;
	st.global.f32 	[%rd82], %f334;
	add.s32 	%r62, %r56, 6;
	cvt.u64.u32 	%rd83, %r62;
	add.s64 	%rd84, %rd83, %rd53;
	shl.b64 	%rd85, %rd84, 2;
	add.s64 	%rd86, %rd54, %rd85;
	ld.global.f32 	%f335, [%rd86];
	mul.f32 	%f336, %f258, %f335;
	fma.rn.f32 	%f337, %f257, %f662, %f336;
	st.global.f32 	[%rd86], %f337;
	add.s32 	%r63, %r56, 7;
	cvt.u64.u32 	%rd87, %r63;
	add.s64 	%rd88, %rd87, %rd53;
	shl.b64 	%rd89, %rd88, 2;
	add.s64 	%rd90, %rd54, %rd89;
	ld.global.f32 	%f338, [%rd90];
	mul.f32 	%f339, %f258, %f338;
	fma.rn.f32 	%f340, %f257, %f661, %f339;
	st.global.f32 	[%rd90], %f340;
	add.s32 	%r64, %r56, %r31;
	cvt.u64.u32 	%rd91, %r64;
	add.s64 	%rd92, %rd91, %rd53;
	shl.b64 	%rd93, %rd92, 2;
	add.s64 	%rd94, %rd54, %rd93;
	ld.global.f32 	%f341, [%rd94];
	mul.f32 	%f342, %f258, %f341;
	fma.rn.f32 	%f343, %f257, %f660, %f342;
	st.global.f32 	[%rd94], %f343;
	ld.global.f32 	%f344, [%rd94+4];
	mul.f32 	%f345, %f258, %f344;
	fma.rn.f32 	%f346, %f257, %f659, %f345;
	st.global.f32 	[%rd94+4], %f346;
	add.s32 	%r65, %r58, %r31;
	cvt.u64.u32 	%rd95, %r65;
	add.s64 	%rd96, %rd95, %rd53;
	shl.b64 	%rd97, %rd96, 2;
	add.s64 	%rd98, %rd54, %rd97;
	ld.global.f32 	%f347, [%rd98];
	mul.f32 	%f348, %f258, %f347;
	fma.rn.f32 	%f349, %f257, %f658, %f348;
	st.global.f32 	[%rd98], %f349;
	ld.global.f32 	%f350, [%rd98+4];
	mul.f32 	%f351, %f258, %f350;
	fma.rn.f32 	%f352, %f257, %f657, %f351;
	st.global.f32 	[%rd98+4], %f352;
	add.s32 	%r66, %r65, 2;
	cvt.u64.u32 	%rd99, %r66;
	add.s64 	%rd100, %rd99, %rd53;
	shl.b64 	%rd101, %rd100, 2;
	add.s64 	%rd102, %rd54, %rd101;
	ld.global.f32 	%f353, [%rd102];
	mul.f32 	%f354, %f258, %f353;
	fma.rn.f32 	%f355, %f257, %f656, %f354;
	st.global.f32 	[%rd102], %f355;
	ld.global.f32 	%f356, [%rd102+4];
	mul.f32 	%f357, %f258, %f356;
	fma.rn.f32 	%f358, %f257, %f655, %f357;
	st.global.f32 	[%rd102+4], %f358;
	add.s32 	%r67, %r65, 4;
	cvt.u64.u32 	%rd103, %r67;
	add.s64 	%rd104, %rd103, %rd53;
	shl.b64 	%rd105, %rd104, 2;
	add.s64 	%rd106, %rd54, %rd105;
	ld.global.f32 	%f359, [%rd106];
	mul.f32 	%f360, %f258, %f359;
	fma.rn.f32 	%f361, %f257, %f654, %f360;
	st.global.f32 	[%rd106], %f361;
	ld.global.f32 	%f362, [%rd106+4];
	mul.f32 	%f363, %f258, %f362;
	fma.rn.f32 	%f364, %f257, %f653, %f363;
	st.global.f32 	[%rd106+4], %f364;
	add.s32 	%r68, %r64, %r31;
	cvt.u64.u32 	%rd107, %r68;
	add.s64 	%rd108, %rd107, %rd53;
	shl.b64 	%rd109, %rd108, 2;
	add.s64 	%rd110, %rd54, %rd109;
	ld.global.f32 	%f365, [%rd110];
	mul.f32 	%f366, %f258, %f365;
	fma.rn.f32 	%f367, %f257, %f652, %f366;
	st.global.f32 	[%rd110], %f367;
	add.s32 	%r69, %r68, 1;
	cvt.u64.u32 	%rd111, %r69;
	add.s64 	%rd112, %rd111, %rd53;
	shl.b64 	%rd113, %rd112, 2;
	add.s64 	%rd114, %rd54, %rd113;
	ld.global.f32 	%f368, [%rd114];
	mul.f32 	%f369, %f258, %f368;
	fma.rn.f32 	%f370, %f257, %f651, %f369;
	st.global.f32 	[%rd114], %f370;
	add.s32 	%r70, %r68, 2;
	cvt.u64.u32 	%rd115, %r70;
	add.s64 	%rd116, %rd115, %rd53;
	shl.b64 	%rd117, %rd116, 2;
	add.s64 	%rd118, %rd54, %rd117;
	ld.global.f32 	%f371, [%rd118];
	mul.f32 	%f372, %f258, %f371;
	fma.rn.f32 	%f373, %f257, %f650, %f372;
	st.global.f32 	[%rd118], %f373;
	add.s32 	%r71, %r68, 3;
	cvt.u64.u32 	%rd119, %r71;
	add.s64 	%rd120, %rd119, %rd53;
	shl.b64 	%rd121, %rd120, 2;
	add.s64 	%rd122, %rd54, %rd121;
	ld.global.f32 	%f374, [%rd122];
	mul.f32 	%f375, %f258, %f374;
	fma.rn.f32 	%f376, %f257, %f649, %f375;
	st.global.f32 	[%rd122], %f376;
	add.s32 	%r72, %r68, 4;
	cvt.u64.u32 	%rd123, %r72;
	add.s64 	%rd124, %rd123, %rd53;
	shl.b64 	%rd125, %rd124, 2;
	add.s64 	%rd126, %rd54, %rd125;
	ld.global.f32 	%f377, [%rd126];
	mul.f32 	%f378, %f258, %f377;
	fma.rn.f32 	%f379, %f257, %f648, %f378;
	st.global.f32 	[%rd126], %f379;
	add.s32 	%r73, %r68, 5;
	cvt.u64.u32 	%rd127, %r73;
	add.s64 	%rd128, %rd127, %rd53;
	shl.b64 	%rd129, %rd128, 2;
	add.s64 	%rd130, %rd54, %rd129;
	ld.global.f32 	%f380, [%rd130];
	mul.f32 	%f381, %f258, %f380;
	fma.rn.f32 	%f382, %f257, %f647, %f381;
	st.global.f32 	[%rd130], %f382;
	add.s32 	%r74, %r68, 6;
	cvt.u64.u32 	%rd131, %r74;
	add.s64 	%rd132, %rd131, %rd53;
	shl.b64 	%rd133, %rd132, 2;
	add.s64 	%rd134, %rd54, %rd133;
	ld.global.f32 	%f383, [%rd134];
	mul.f32 	%f384, %f258, %f383;
	fma.rn.f32 	%f385, %f257, %f646, %f384;
	st.global.f32 	[%rd134], %f385;
	add.s32 	%r75, %r68, 7;
	cvt.u64.u32 	%rd135, %r75;
	add.s64 	%rd136, %rd135, %rd53;
	shl.b64 	%rd137, %rd136, 2;
	add.s64 	%rd138, %rd54, %rd137;
	ld.global.f32 	%f386, [%rd138];
	mul.f32 	%f387, %f258, %f386;
	fma.rn.f32 	%f388, %f257, %f645, %f387;
	st.global.f32 	[%rd138], %f388;
	add.s32 	%r76, %r68, %r31;
	cvt.u64.u32 	%rd139, %r76;
	add.s64 	%rd140, %rd139, %rd53;
	shl.b64 	%rd141, %rd140, 2;
	add.s64 	%rd142, %rd54, %rd141;
	ld.global.f32 	%f389, [%rd142];
	mul.f32 	%f390, %f258, %f389;
	fma.rn.f32 	%f391, %f257, %f644, %f390;
	st.global.f32 	[%rd142], %f391;
	ld.global.f32 	%f392, [%rd142+4];
	mul.f32 	%f393, %f258, %f392;
	fma.rn.f32 	%f394, %f257, %f643, %f393;
	st.global.f32 	[%rd142+4], %f394;
	ld.global.f32 	%f395, [%rd142+8];
	mul.f32 	%f396, %f258, %f395;
	fma.rn.f32 	%f397, %f257, %f642, %f396;
	st.global.f32 	[%rd142+8], %f397;
	ld.global.f32 	%f398, [%rd142+12];
	mul.f32 	%f399, %f258, %f398;
	fma.rn.f32 	%f400, %f257, %f641, %f399;
	st.global.f32 	[%rd142+12], %f400;
	add.s32 	%r77, %r72, %r31;
	cvt.u64.u32 	%rd143, %r77;
	add.s64 	%rd144, %rd143, %rd53;
	shl.b64 	%rd145, %rd144, 2;
	add.s64 	%rd146, %rd54, %rd145;
	ld.global.f32 	%f401, [%rd146];
	mul.f32 	%f402, %f258, %f401;
	fma.rn.f32 	%f403, %f257, %f640, %f402;
	st.global.f32 	[%rd146], %f403;
	ld.global.f32 	%f404, [%rd146+4];
	mul.f32 	%f405, %f258, %f404;
	fma.rn.f32 	%f406, %f257, %f639, %f405;
	st.global.f32 	[%rd146+4], %f406;
	ld.global.f32 	%f407, [%rd146+8];
	mul.f32 	%f408, %f258, %f407;
	fma.rn.f32 	%f409, %f257, %f638, %f408;
	st.global.f32 	[%rd146+8], %f409;
	ld.global.f32 	%f410, [%rd146+12];
	mul.f32 	%f411, %f258, %f410;
	fma.rn.f32 	%f412, %f257, %f637, %f411;
	st.global.f32 	[%rd146+12], %f412;
	add.s32 	%r78, %r76, %r31;
	cvt.u64.u32 	%rd147, %r78;
	add.s64 	%rd148, %rd147, %rd53;
	shl.b64 	%rd149, %rd148, 2;
	add.s64 	%rd150, %rd54, %rd149;
	ld.global.f32 	%f413, [%rd150];
	mul.f32 	%f414, %f258, %f413;
	fma.rn.f32 	%f415, %f257, %f636, %f414;
	st.global.f32 	[%rd150], %f415;
	add.s32 	%r79, %r78, 1;
	cvt.u64.u32 	%rd151, %r79;
	add.s64 	%rd152, %rd151, %rd53;
	shl.b64 	%rd153, %rd152, 2;
	add.s64 	%rd154, %rd54, %rd153;
	ld.global.f32 	%f416, [%rd154];
	mul.f32 	%f417, %f258, %f416;
	fma.rn.f32 	%f418, %f257, %f635, %f417;
	st.global.f32 	[%rd154], %f418;
	add.s32 	%r80, %r78, 2;
	cvt.u64.u32 	%rd155, %r80;
	add.s64 	%rd156, %rd155, %rd53;
	shl.b64 	%rd157, %rd156, 2;
	add.s64 	%rd158, %rd54, %rd157;
	ld.global.f32 	%f419, [%rd158];
	mul.f32 	%f420, %f258, %f419;
	fma.rn.f32 	%f421, %f257, %f634, %f420;
	st.global.f32 	[%rd158], %f421;
	add.s32 	%r81, %r78, 3;
	cvt.u64.u32 	%rd159, %r81;
	add.s64 	%rd160, %rd159, %rd53;
	shl.b64 	%rd161, %rd160, 2;
	add.s64 	%rd162, %rd54, %rd161;
	ld.global.f32 	%f422, [%rd162];
	mul.f32 	%f423, %f258, %f422;
	fma.rn.f32 	%f424, %f257, %f633, %f423;
	st.global.f32 	[%rd162], %f424;
	add.s32 	%r82, %r78, 4;
	cvt.u64.u32 	%rd163, %r82;
	add.s64 	%rd164, %rd163, %rd53;
	shl.b64 	%rd165, %rd164, 2;
	add.s64 	%rd166, %rd54, %rd165;
	ld.global.f32 	%f425, [%rd166];
	mul.f32 	%f426, %f258, %f425;
	fma.rn.f32 	%f427, %f257, %f632, %f426;
	st.global.f32 	[%rd166], %f427;
	add.s32 	%r83, %r78, 5;
	cvt.u64.u32 	%rd167, %r83;
	add.s64 	%rd168, %rd167, %rd53;
	shl.b64 	%rd169, %rd168, 2;
	add.s64 	%rd170, %rd54, %rd169;
	ld.global.f32 	%f428, [%rd170];
	mul.f32 	%f429, %f258, %f428;
	fma.rn.f32 	%f430, %f257, %f631, %f429;
	st.global.f32 	[%rd170], %f430;
	add.s32 	%r84, %r78, 6;
	cvt.u64.u32 	%rd171, %r84;
	add.s64 	%rd172, %rd171, %rd53;
	shl.b64 	%rd173, %rd172, 2;
	add.s64 	%rd174, %rd54, %rd173;
	ld.global.f32 	%f431, [%rd174];
	mul.f32 	%f432, %f258, %f431;
	fma.rn.f32 	%f433, %f257, %f630, %f432;
	st.global.f32 	[%rd174], %f433;
	add.s32 	%r85, %r78, 7;
	cvt.u64.u32 	%rd175, %r85;
	add.s64 	%rd176, %rd175, %rd53;
	shl.b64 	%rd177, %rd176, 2;
	add.s64 	%rd178, %rd54, %rd177;
	ld.global.f32 	%f434, [%rd178];
	mul.f32 	%f435, %f258, %f434;
	fma.rn.f32 	%f436, %f257, %f629, %f435;
	st.global.f32 	[%rd178], %f436;
	add.s32 	%r86, %r78, %r31;
	cvt.u64.u32 	%rd179, %r86;
	add.s64 	%rd180, %rd179, %rd53;
	shl.b64 	%rd181, %rd180, 2;
	add.s64 	%rd182, %rd54, %rd181;
	ld.global.f32 	%f437, [%rd182];
	mul.f32 	%f438, %f258, %f437;
	fma.rn.f32 	%f439, %f257, %f628, %f438;
	st.global.f32 	[%rd182], %f439;
	ld.global.f32 	%f440, [%rd182+4];
	mul.f32 	%f441, %f258, %f440;
	fma.rn.f32 	%f442, %f257, %f627, %f441;
	st.global.f32 	[%rd182+4], %f442;
	add.s32 	%r87, %r80, %r31;
	cvt.u64.u32 	%rd183, %r87;
	add.s64 	%rd184, %rd183, %rd53;
	shl.b64 	%rd185, %rd184, 2;
	add.s64 	%rd186, %rd54, %rd185;
	ld.global.f32 	%f443, [%rd186];
	mul.f32 	%f444, %f258, %f443;
	fma.rn.f32 	%f445, %f257, %f626, %f444;
	st.global.f32 	[%rd186], %f445;
	ld.global.f32 	%f446, [%rd186+4];
	mul.f32 	%f447, %f258, %f446;
	fma.rn.f32 	%f448, %f257, %f625, %f447;
	st.global.f32 	[%rd186+4], %f448;
	add.s32 	%r88, %r87, 2;
	cvt.u64.u32 	%rd187, %r88;
	add.s64 	%rd188, %rd187, %rd53;
	shl.b64 	%rd189, %rd188, 2;
	add.s64 	%rd190, %rd54, %rd189;
	ld.global.f32 	%f449, [%rd190];
	mul.f32 	%f450, %f258, %f449;
	fma.rn.f32 	%f451, %f257, %f624, %f450;
	st.global.f32 	[%rd190], %f451;
	ld.global.f32 	%f452, [%rd190+4];
	mul.f32 	%f453, %f258, %f452;
	fma.rn.f32 	%f454, %f257, %f623, %f453;
	st.global.f32 	[%rd190+4], %f454;
	add.s32 	%r89, %r87, 4;
	cvt.u64.u32 	%rd191, %r89;
	add.s64 	%rd192, %rd191, %rd53;
	shl.b64 	%rd193, %rd192, 2;
	add.s64 	%rd194, %rd54, %rd193;
	ld.global.f32 	%f455, [%rd194];
	mul.f32 	%f456, %f258, %f455;
	fma.rn.f32 	%f457, %f257, %f622, %f456;
	st.global.f32 	[%rd194], %f457;
	ld.global.f32 	%f458, [%rd194+4];
	mul.f32 	%f459, %f258, %f458;
	fma.rn.f32 	%f460, %f257, %f621, %f459;
	st.global.f32 	[%rd194+4], %f460;
	add.s32 	%r90, %r86, %r31;
	cvt.u64.u32 	%rd195, %r90;
	add.s64 	%rd196, %rd195, %rd53;
	shl.b64 	%rd197, %rd196, 2;
	add.s64 	%rd198, %rd54, %rd197;
	ld.global.f32 	%f461, [%rd198];
	mul.f32 	%f462, %f258, %f461;
	fma.rn.f32 	%f463, %f257, %f620, %f462;
	st.global.f32 	[%rd198], %f463;
	add.s32 	%r91, %r90, 1;
	cvt.u64.u32 	%rd199, %r91;
	add.s64 	%rd200, %rd199, %rd53;
	shl.b64 	%rd201, %rd200, 2;
	add.s64 	%rd202, %rd54, %rd201;
	ld.global.f32 	%f464, [%rd202];
	mul.f32 	%f465, %f258, %f464;
	fma.rn.f32 	%f466, %f257, %f619, %f465;
	st.global.f32 	[%rd202], %f466;
	add.s32 	%r92, %r90, 2;
	cvt.u64.u32 	%rd203, %r92;
	add.s64 	%rd204, %rd203, %rd53;
	shl.b64 	%rd205, %rd204, 2;
	add.s64 	%rd206, %rd54, %rd205;
	ld.global.f32 	%f467, [%rd206];
	mul.f32 	%f468, %f258, %f467;
	fma.rn.f32 	%f469, %f257, %f618, %f468;
	st.global.f32 	[%rd206], %f469;
	add.s32 	%r93, %r90, 3;
	cvt.u64.u32 	%rd207, %r93;
	add.s64 	%rd208, %rd207, %rd53;
	shl.b64 	%rd209, %rd208, 2;
	add.s64 	%rd210, %rd54, %rd209;
	ld.global.f32 	%f470, [%rd210];
	mul.f32 	%f471, %f258, %f470;
	fma.rn.f32 	%f472, %f257, %f617, %f471;
	st.global.f32 	[%rd210], %f472;
	add.s32 	%r94, %r90, 4;
	cvt.u64.u32 	%rd211, %r94;
	add.s64 	%rd212, %rd211, %rd53;
	shl.b64 	%rd213, %rd212, 2;
	add.s64 	%rd214, %rd54, %rd213;
	ld.global.f32 	%f473, [%rd214];
	mul.f32 	%f474, %f258, %f473;
	fma.rn.f32 	%f475, %f257, %f616, %f474;
	st.global.f32 	[%rd214], %f475;
	add.s32 	%r95, %r90, 5;
	cvt.u64.u32 	%rd215, %r95;
	add.s64 	%rd216, %rd215, %rd53;
	shl.b64 	%rd217, %rd216, 2;
	add.s64 	%rd218, %rd54, %rd217;
	ld.global.f32 	%f476, [%rd218];
	mul.f32 	%f477, %f258, %f476;
	fma.rn.f32 	%f478, %f257, %f615, %f477;
	st.global.f32 	[%rd218], %f478;
	add.s32 	%r96, %r90, 6;
	cvt.u64.u32 	%rd219, %r96;
	add.s64 	%rd220, %rd219, %rd53;
	shl.b64 	%rd221, %rd220, 2;
	add.s64 	%rd222, %rd54, %rd221;
	ld.global.f32 	%f479, [%rd222];
	mul.f32 	%f480, %f258, %f479;
	fma.rn.f32 	%f481, %f257, %f614, %f480;
	st.global.f32 	[%rd222], %f481;
	add.s32 	%r97, %r90, 7;
	cvt.u64.u32 	%rd223, %r97;
	add.s64 	%rd224, %rd223, %rd53;
	shl.b64 	%rd225, %rd224, 2;
	add.s64 	%rd226, %rd54, %rd225;
	ld.global.f32 	%f482, [%rd226];
	mul.f32 	%f483, %f258, %f482;
	fma.rn.f32 	%f484, %f257, %f613, %f483;
	st.global.f32 	[%rd226], %f484;
	ret;

}


// ===== COMPILED SASS (sm_100) =====

	.target	sm_100

	.elftype	@"ET_EXEC"


//--------------------- .note.nv.tkinfo           --------------------------
	.section	.note.nv.tkinfo,"",@"SHT_NOTE"
	.sectionflags	@"SHF_NOTE_NV_TKINFO"
	.tkinfo
        /*0018*/ 	.word	0x00000002
        /*0030*/ 	.string	""
        /*0030*/ 	.string	"ptxas"
        /*0030*/ 	.string	"Cuda compilation tools, release 13.0, V13.0.88"
        /*0030*/ 	.string	"Build cuda_13.0.r13.0/compiler.36424714_0"
        /*0030*/ 	.string	"-arch sm_100 -m 64 "



//--------------------- .note.nv.cuinfo           --------------------------
	.section	.note.nv.cuinfo,"",@"SHT_NOTE"
	.sectionflags	@"SHF_NOTE_NV_CUINFO"
        /*0018*/ 	.short	0x0002
        /*001a*/ 	.short	0x0064
        /*001c*/ 	.short	0x0082
	.zero		2


//--------------------- .nv.info                  --------------------------
	.section	.nv.info,"",@"SHT_CUDA_INFO"
	.align	4


	//----- nvinfo : EIATTR_REGCOUNT
	.align		4
        /*0000*/ 	.byte	0x04, 0x2f
        /*0002*/ 	.short	(.L_5 - .L_4)
	.align		4
.L_4:
        /*0004*/ 	.word	index@(_Z18sgemm2DBlocktilingILi128ELi128ELi8ELi8ELi8EEviiifPKfS1_fPf)
        /*0008*/ 	.word	0x0000006c


	//----- nvinfo : EIATTR_FRAME_SIZE
	.align		4
.L_5:
        /*000c*/ 	.byte	0x04, 0x11
        /*000e*/ 	.short	(.L_7 - .L_6)
	.align		4
.L_6:
        /*0010*/ 	.word	index@(_Z18sgemm2DBlocktilingILi128ELi128ELi8ELi8ELi8EEviiifPKfS1_fPf)
        /*0014*/ 	.word	0x00000000


	//----- nvinfo : EIATTR_REGCOUNT
	.align		4
.L_7:
        /*0018*/ 	.byte	0x04, 0x2f
        /*001a*/ 	.short	(.L_9 - .L_8)
	.align		4
.L_8:
        /*001c*/ 	.word	index@(_Z18sgemm2DBlocktilingILi64ELi64ELi8ELi8ELi8EEviiifPKfS1_fPf)
        /*0020*/ 	.word	0x00000080


	//----- nvinfo : EIATTR_FRAME_SIZE
	.align		4
.L_9:
        /*0024*/ 	.byte	0x04, 0x11
        /*0026*/ 	.short	(.L_11 - .L_10)
	.align		4
.L_10:
        /*0028*/ 	.word	index@(_Z18sgemm2DBlocktilingILi64ELi64ELi8ELi8ELi8EEviiifPKfS1_fPf)
        /*002c*/ 	.word	0x00000000


	//----- nvinfo : EIATTR_MIN_STACK_SIZE
	.align		4
.L_11:
        /*0030*/ 	.byte	0x04, 0x12
        /*0032*/ 	.short	(.L_13 - .L_12)
	.align		4
.L_12:
        /*0034*/ 	.word	index@(_Z18sgemm2DBlocktilingILi64ELi64ELi8ELi8ELi8EEviiifPKfS1_fPf)
        /*0038*/ 	.word	0x00000000


	//----- nvinfo : EIATTR_MIN_STACK_SIZE
	.align		4
.L_13:
        /*003c*/ 	.byte	0x04, 0x12
        /*003e*/ 	.short	(.L_15 - .L_14)
	.align		4
.L_14:
        /*0040*/ 	.word	index@(_Z18sgemm2DBlocktilingILi128ELi128ELi8ELi8ELi8EEviiifPKfS1_fPf)
        /*0044*/ 	.word	0x00000000
.L_15:


//--------------------- .nv.compat                --------------------------
	.section	.nv.compat,"",@"SHT_CUDA_COMPAT_INFO"
	.align	4
        /*0000*/ 	.byte	0x02, 0x09, 0x00, 0x00, 0x02, 0x02, 0x01, 0x00, 0x02, 0x05, 0x05, 0x00, 0x03, 0x07, 0x01, 0x01
        /*0010*/ 	.byte	0x02, 0x03, 0x00, 0x00, 0x02, 0x06, 0x01, 0x00, 0x04, 0x0b, 0x08, 0x00, 0x09, 0x00, 0x00, 0x00
        /*0020*/ 	.byte	0x00, 0x00, 0x00, 0x00


//--------------------- .nv.info._Z18sgemm2DBlocktilingILi64ELi64ELi8ELi8ELi8EEviiifPKfS1_fPf --------------------------
	.section	.nv.info._Z18sgemm2DBlocktilingILi64ELi64ELi8ELi8ELi8EEviiifPKfS1_fPf,"",@"SHT_CUDA_INFO"
	.sectionflags	@""
	.align	4


	//----- nvinfo : EIATTR_CUDA_API_VERSION
	.align		4
        /*0000*/ 	.byte	0x04, 0x37
        /*0002*/ 	.short	(.L_17 - .L_16)
.L_16:
        /*0004*/ 	.word	0x00000082


	//----- nvinfo : EIATTR_KPARAM_INFO
	.align		4
.L_17:
        /*0008*/ 	.byte	0x04, 0x17
        /*000a*/ 	.short	(.L_19 - .L_18)
.L_18:
        /*000c*/ 	.word	0x00000000
        /*0010*/ 	.short	0x0007
        /*0012*/ 	.short	0x0028
        /*0014*/ 	.byte	0x00, 0xf5, 0x21, 0x00


	//----- nvinfo : EIATTR_KPARAM_INFO
	.align		4
.L_19:
        /*0018*/ 	.byte	0x04, 0x17
        /*001a*/ 	.short	(.L_21 - .L_20)
.L_20:
        /*001c*/ 	.word	0x00000000
        /*0020*/ 	.short	0x0006
        /*0022*/ 	.short	0x0020
        /*0024*/ 	.byte	0x00, 0xf0, 0x11, 0x00


	//----- nvinfo : EIATTR_KPARAM_INFO
	.align		4
.L_21:
        /*0028*/ 	.byte	0x04, 0x17
        /*002a*/ 	.short	(.L_23 - .L_22)
.L_22:
        /*002c*/ 	.word	0x00000000
        /*0030*/ 	.short	0x0005
        /*0032*/ 	.short	0x0018
        /*0034*/ 	.byte	0x00, 0xf5, 0x21, 0x00


	//----- nvinfo : EIATTR_KPARAM_INFO
	.align		4
.L_23:
        /*0038*/ 	.byte	0x04, 0x17
        /*003a*/ 	.short	(.L_25 - .L_24)
.L_24:
        /*003c*/ 	.word	0x00000000
        /*0040*/ 	.short	0x0004
        /*0042*/ 	.short	0x0010
        /*0044*/ 	.byte	0x00, 0xf5, 0x21, 0x00


	//----- nvinfo : EIATTR_KPARAM_INFO
	.align		4
.L_25:
        /*0048*/ 	.byte	0x04, 0x17
        /*004a*/ 	.short	(.L_27 - .L_26)
.L_26:
        /*004c*/ 	.word	0x00000000
        /*0050*/ 	.short	0x0003
        /*0052*/ 	.short	0x000c
        /*0054*/ 	.byte	0x00, 0xf0, 0x11, 0x00


	//----- nvinfo : EIATTR_KPARAM_INFO
	.align		4
.L_27:
        /*0058*/ 	.byte	0x04, 0x17
        /*005a*/ 	.short	(.L_29 - .L_28)
.L_28:
        /*005c*/ 	.word	0x00000000
        /*0060*/ 	.short	0x0002
        /*0062*/ 	.short	0x0008
        /*0064*/ 	.byte	0x00, 0xf0, 0x11, 0x00


	//----- nvinfo : EIATTR_KPARAM_INFO
	.align		4
.L_29:
        /*0068*/ 	.byte	0x04, 0x17
        /*006a*/ 	.short	(.L_31 - .L_30)
.L_30:
        /*006c*/ 	.word	0x00000000
        /*0070*/ 	.short	0x0001
        /*0072*/ 	.short	0x0004
        /*0074*/ 	.byte	0x00, 0xf0, 0x11, 0x00


	//----- nvinfo : EIATTR_KPARAM_INFO
	.align		4
.L_31:
        /*0078*/ 	.byte	0x04, 0x17
        /*007a*/ 	.short	(.L_33 - .L_32)
.L_32:
        /*007c*/ 	.word	0x00000000
        /*0080*/ 	.short	0x0000
        /*0082*/ 	.short	0x0000
        /*0084*/ 	.byte	0x00, 0xf0, 0x11, 0x00


	//----- nvinfo : EIATTR_SPARSE_MMA_MASK
	.align		4
.L_33:
        /*0088*/ 	.byte	0x03, 0x50
        /*008a*/ 	.short	0x0000


	//----- nvinfo : EIATTR_MAXREG_COUNT
	.align		4
        /*008c*/ 	.byte	0x03, 0x1b
        /*008e*/ 	.short	0x00ff


	//----- nvinfo : EIATTR_NUM_BARRIERS
	.align		4
        /*0090*/ 	.byte	0x02, 0x4c
        /*0092*/ 	.byte	0x01
	.zero		1


	//----- nvinfo : EIATTR_EXTERNS
	.align		4
        /*0094*/ 	.byte	0x04, 0x0f
        /*0096*/ 	.short	(.L_35 - .L_34)


	//   ....[0]....
	.align		4
.L_34:
        /*0098*/ 	.word	index@(__assertfail)


	//----- nvinfo : EIATTR_MERCURY_ISA_VERSION
	.align		4
.L_35:
        /*009c*/ 	.byte	0x03, 0x5f
        /*009e*/ 	.short	0x0101


	//----- nvinfo : EIATTR_VRC_CTA_INIT_COUNT
	.align		4
        /*00a0*/ 	.byte	0x02, 0x4a
	.zero		1
	.zero		1


	//----- nvinfo : EIATTR_SYSCALL_OFFSETS
	.align		4
        /*00a4*/ 	.byte	0x04, 0x46
        /*00a6*/ 	.short	(.L_37 - .L_36)


	//   ....[0]....
.L_36:
        /*00a8*/ 	.word	0x00000140


	//----- nvinfo : EIATTR_EXIT_INSTR_OFFSETS
	.align		4
.L_37:
        /*00ac*/ 	.byte	0x04, 0x1c
        /*00ae*/ 	.short	(.L_39 - .L_38)


	//   ....[0]....
.L_38:
        /*00b0*/ 	.word	0x00002cc0


	//----- nvinfo : EIATTR_MAX_THREADS
	.align		4
.L_39:
        /*00b4*/ 	.byte	0x04, 0x05
        /*00b6*/ 	.short	(.L_41 - .L_40)
.L_40:
        /*00b8*/ 	.word	0x00000040
        /*00bc*/ 	.word	0x00000001
        /*00c0*/ 	.word	0x00000001


	//----- nvinfo : EIATTR_CBANK_PARAM_SIZE
	.align		4
.L_41:
        /*00c4*/ 	.byte	0x03, 0x19
        /*00c6*/ 	.short	0x0030


	//----- nvinfo : EIATTR_PARAM_CBANK
	.align		4
        /*00c8*/ 	.byte	0x04, 0x0a
        /*00ca*/ 	.short	(.L_43 - .L_42)
	.align		4
.L_42:
        /*00cc*/ 	.word	index@(.nv.constant0._Z18sgemm2DBlocktilingILi64ELi64ELi8ELi8ELi8EEviiifPKfS1_fPf)
        /*00d0*/ 	.short	0x0380
        /*00d2*/ 	.short	0x0030


	//----- nvinfo : EIATTR_SW_WAR
	.align		4
.L_43:
        /*00d4*/ 	.byte	0x04, 0x36
        /*00d6*/ 	.short	(.L_45 - .L_44)
.L_44:
        /*00d8*/ 	.word	0x00000008
.L_45:


//--------------------- .nv.info._Z18sgemm2DBlocktilingILi128ELi128ELi8ELi8ELi8EEviiifPKfS1_fPf --------------------------
	.section	.nv.info._Z18sgemm2DBlocktilingILi128ELi128ELi8ELi8ELi8EEviiifPKfS1_fPf,"",@"SHT_CUDA_INFO"
	.sectionflags	@""
	.align	4


	//----- nvinfo : EIATTR_CUDA_API_VERSION
	.align		4
        /*0000*/ 	.byte	0x04, 0x37
        /*0002*/ 	.short	(.L_47 - .L_46)
.L_46:
        /*0004*/ 	.word	0x00000082


	//----- nvinfo : EIATTR_KPARAM_INFO
	.align		4
.L_47:
        /*0008*/ 	.byte	0x04, 0x17
        /*000a*/ 	.short	(.L_49 - .L_48)
.L_48:
        /*000c*/ 	.word	0x00000000
        /*0010*/ 	.short	0x0007
        /*0012*/ 	.short	0x0028
        /*0014*/ 	.byte	0x00, 0xf5, 0x21, 0x00


	//----- nvinfo : EIATTR_KPARAM_INFO
	.align		4
.L_49:
        /*0018*/ 	.byte	0x04, 0x17
        /*001a*/ 	.short	(.L_51 - .L_50)
.L_50:
        /*001c*/ 	.word	0x00000000
        /*0020*/ 	.short	0x0006
        /*0022*/ 	.short	0x0020
        /*0024*/ 	.byte	0x00, 0xf0, 0x11, 0x00


	//----- nvinfo : EIATTR_KPARAM_INFO
	.align		4
.L_51:
        /*0028*/ 	.byte	0x04, 0x17
        /*002a*/ 	.short	(.L_53 - .L_52)
.L_52:
        /*002c*/ 	.word	0x00000000
        /*0030*/ 	.short	0x0005
        /*0032*/ 	.short	0x0018
        /*0034*/ 	.byte	0x00, 0xf5, 0x21, 0x00


	//----- nvinfo : EIATTR_KPARAM_INFO
	.align		4
.L_53:
        /*0038*/ 	.byte	0x04, 0x17
        /*003a*/ 	.short	(.L_55 - .L_54)
.L_54:
        /*003c*/ 	.word	0x00000000
        /*0040*/ 	.short	0x0004
        /*0042*/ 	.short	0x0010
        /*0044*/ 	.byte	0x00, 0xf5, 0x21, 0x00


	//----- nvinfo : EIATTR_KPARAM_INFO
	.align		4
.L_55:
        /*0048*/ 	.byte	0x04, 0x17
        /*004a*/ 	.short	(.L_57 - .L_56)
.L_56:
        /*004c*/ 	.word	0x00000000
        /*0050*/ 	.short	0x0003
        /*0052*/ 	.short	0x000c
        /*0054*/ 	.byte	0x00, 0xf0, 0x11, 0x00


	//----- nvinfo : EIATTR_KPARAM_INFO
	.align		4
.L_57:
        /*0058*/ 	.byte	0x04, 0x17
        /*005a*/ 	.short	(.L_59 - .L_58)
.L_58:
        /*005c*/ 	.word	0x00000000
        /*0060*/ 	.short	0x0002
        /*0062*/ 	.short	0x0008
        /*0064*/ 	.byte	0x00, 0xf0, 0x11, 0x00


	//----- nvinfo : EIATTR_KPARAM_INFO
	.align		4
.L_59:
        /*0068*/ 	.byte	0x04, 0x17
        /*006a*/ 	.short	(.L_61 - .L_60)
.L_60:
        /*006c*/ 	.word	0x00000000
        /*0070*/ 	.short	0x0001
        /*0072*/ 	.short	0x0004
        /*0074*/ 	.byte	0x00, 0xf0, 0x11, 0x00


	//----- nvinfo : EIATTR_KPARAM_INFO
	.align		4
.L_61:
        /*0078*/ 	.byte	0x04, 0x17
        /*007a*/ 	.short	(.L_63 - .L_62)
.L_62:
        /*007c*/ 	.word	0x00000000
        /*0080*/ 	.short	0x0000
        /*0082*/ 	.short	0x0000
        /*0084*/ 	.byte	0x00, 0xf0, 0x11, 0x00


	//----- nvinfo : EIATTR_SPARSE_MMA_MASK
	.align		4
.L_63:
        /*0088*/ 	.byte	0x03, 0x50
        /*008a*/ 	.short	0x0000


	//----- nvinfo : EIATTR_MAXREG_COUNT
	.align		4
        /*008c*/ 	.byte	0x03, 0x1b
        /*008e*/ 	.short	0x00ff


	//----- nvinfo : EIATTR_NUM_BARRIERS
	.align		4
        /*0090*/ 	.byte	0x02, 0x4c
        /*0092*/ 	.byte	0x01
	.zero		1


	//----- nvinfo : EIATTR_EXTERNS
	.align		4
        /*0094*/ 	.byte	0x04, 0x0f
        /*0096*/ 	.short	(.L_65 - .L_64)


	//   ....[0]....
	.align		4
.L_64:
        /*0098*/ 	.word	index@(__assertfail)


	//----- nvinfo : EIATTR_MERCURY_ISA_VERSION
	.align		4
.L_65:
        /*009c*/ 	.byte	0x03, 0x5f
        /*009e*/ 	.short	0x0101


	//----- nvinfo : EIATTR_VRC_CTA_INIT_COUNT
	.align		4
        /*00a0*/ 	.byte	0x02, 0x4a
	.zero		1
	.zero		1


	//----- nvinfo : EIATTR_SYSCALL_OFFSETS
	.align		4
        /*00a4*/ 	.byte	0x04, 0x46
        /*00a6*/ 	.short	(.L_67 - .L_66)


	//   ....[0]....
.L_66:
        /*00a8*/ 	.word	0x00000140


	//----- nvinfo : EIATTR_EXIT_INSTR_OFFSETS
	.align		4
.L_67:
        /*00ac*/ 	.byte	0x04, 0x1c
        /*00ae*/ 	.short	(.L_69 - .L_68)


	//   ....[0]....
.L_68:
        /*00b0*/ 	.word	0x00002b20


	//----- nvinfo : EIATTR_MAX_THREADS
	.align		4
.L_69:
        /*00b4*/ 	.byte	0x04, 0x05
        /*00b6*/ 	.short	(.L_71 - .L_70)
.L_70:
        /*00b8*/ 	.word	0x00000100
        /*00bc*/ 	.word	0x00000001
        /*00c0*/ 	.word	0x00000001


	//----- nvinfo : EIATTR_CBANK_PARAM_SIZE
	.align		4
.L_71:
        /*00c4*/ 	.byte	0x03, 0x19
        /*00c6*/ 	.short	0x0030


	//----- nvinfo : EIATTR_PARAM_CBANK
	.align		4
        /*00c8*/ 	.byte	0x04, 0x0a
        /*00ca*/ 	.short	(.L_73 - .L_72)
	.align		4
.L_72:
        /*00cc*/ 	.word	index@(.nv.constant0._Z18sgemm2DBlocktilingILi128ELi128ELi8ELi8ELi8EEviiifPKfS1_fPf)
        /*00d0*/ 	.short	0x0380
        /*00d2*/ 	.short	0x0030


	//----- nvinfo : EIATTR_SW_WAR
	.align		4
.L_73:
        /*00d4*/ 	.byte	0x04, 0x36
        /*00d6*/ 	.short	(.L_75 - .L_74)
.L_74:
        /*00d8*/ 	.word	0x00000008
.L_75:


//--------------------- .nv.callgraph             --------------------------
	.section	.nv.callgraph,"",@"SHT_CUDA_CALLGRAPH"
	.align	4
	.sectionentsize	8
	.align		4
        /*0000*/ 	.word	0x00000000
	.align		4
        /*0004*/ 	.word	0xffffffff
	.align		4
        /*0008*/ 	.word	index@(_Z18sgemm2DBlocktilingILi64ELi64ELi8ELi8ELi8EEviiifPKfS1_fPf)
	.align		4
        /*000c*/ 	.word	index@(__assertfail)
	.align		4
        /*0010*/ 	.word	index@(_Z18sgemm2DBlocktilingILi128ELi128ELi8ELi8ELi8EEviiifPKfS1_fPf)
	.align		4
        /*0014*/ 	.word	index@(__assertfail)
	.align		4
        /*0018*/ 	.word	0x00000000
	.align		4
        /*001c*/ 	.word	0xfffffffe
	.align		4
        /*0020*/ 	.word	0x00000000
	.align		4
        /*0024*/ 	.word	0xfffffffd
	.align		4
        /*0028*/ 	.word	0x00000000
	.align		4
        /*002c*/ 	.word	0xfffffffc


//--------------------- .nv.constant4             --------------------------
	.section	.nv.constant4,"a",@progbits
	.align	8
	.align		8
.nv.constant4:
        /*0000*/ 	.dword	__assertfail
	.align		8
        /*0008*/ 	.dword	__unnamed_1
	.align		8
        /*0010*/ 	.dword	__unnamed_2
	.align		8
        /*0018*/ 	.dword	$str
	.align		8
        /*0020*/ 	.dword	$str$1


//--------------------- .text._Z18sgemm2DBlocktilingILi64ELi64ELi8ELi8ELi8EEviiifPKfS1_fPf --------------------------
	.section	.text._Z18sgemm2DBlocktilingILi64ELi64ELi8ELi8ELi8EEviiifPKfS1_fPf,"ax",@progbits
	.align	128
        .global         _Z18sgemm2DBlocktilingILi64ELi64ELi8ELi8ELi8EEviiifPKfS1_fPf
        .type           _Z18sgemm2DBlocktilingILi64ELi64ELi8ELi8ELi8EEviiifPKfS1_fPf,@function
        .size           _Z18sgemm2DBlocktilingILi64ELi64ELi8ELi8ELi8EEviiifPKfS1_fPf,(.L_x_10 - _Z18sgemm2DBlocktilingILi64ELi64ELi8ELi8ELi8EEviiifPKfS1_fPf)
        .other          _Z18sgemm2DBlocktilingILi64ELi64ELi8ELi8ELi8EEviiifPKfS1_fPf,@"STO_CUDA_ENTRY STV_DEFAULT"
_Z18sgemm2DBlocktilingILi64ELi64ELi8ELi8ELi8EEviiifPKfS1_fPf:
.text._Z18sgemm2DBlocktilingILi64ELi64ELi8ELi8ELi8EEviiifPKfS1_fPf:
[----:B------:R-:W0:Y:S01]  /*0000*/  LDC R1, c[0x0][0x37c] ;  /* 0x0000df00ff017b82 */ /* 0x000e220000000800 */
[----:B------:R-:W1:Y:S01]  /*0010*/  LDCU UR4, c[0x0][0x360] ;  /* 0x00006c00ff0477ac */ /* 0x000e620008000800 */
[----:B------:R-:W2:Y:S01]  /*0020*/  LDCU.64 UR36, c[0x0][0x358] ;  /* 0x00006b00ff2477ac */ /* 0x000ea20008000a00 */
[----:B-1----:R-:W-:-:S09]  /*0030*/  UISETP.NE.AND UP0, UPT, UR4, 0x40, UPT ;  /* 0x000000400400788c */ /* 0x002fd2000bf05270 */
[----:B--2---:R-:W-:Y:S05]  /*0040*/  BRA.U !UP0, `(.L_x_0) ;  /* 0x0000000108407547 */ /* 0x004fea000b800000 */
[----:B------:R-:W-:Y:S01]  /*0050*/  MOV R0, 0x0 ;  /* 0x0000000000007802 */ /* 0x000fe20000000f00 */
[----:B------:R-:W1:Y:S01]  /*0060*/  LDCU.64 UR4, c[0x4][0x18] ;  /* 0x01000300ff0477ac */ /* 0x000e620008000a00 */
[----:B------:R-:W-:Y:S01]  /*0070*/  HFMA2 R8, -RZ, RZ, 0, 1.78813934326171875e-06 ;  /* 0x0000001eff087431 */ /* 0x000fe200000001ff */
[----:B------:R-:W-:Y:S01]  /*0080*/  MOV R12, 0x1 ;  /* 0x00000001000c7802 */ /* 0x000fe20000000f00 */
[----:B------:R2:W3:Y:S01]  /*0090*/  LDC.64 R2, c[0x4][R0] ;  /* 0x0100000000027b82 */ /* 0x0004e20000000a00 */
[----:B------:R-:W4:Y:S01]  /*00a0*/  LDCU.64 UR6, c[0x4][0x20] ;  /* 0x01000400ff0677ac */ /* 0x000f220008000a00 */
[----:B------:R-:W-:Y:S01]  /*00b0*/  IMAD.MOV.U32 R13, RZ, RZ, RZ ;  /* 0x000000ffff0d7224 */ /* 0x000fe200078e00ff */
[----:B------:R-:W5:Y:S01]  /*00c0*/  LDCU.64 UR8, c[0x4][0x10] ;  /* 0x01000200ff0877ac */ /* 0x000f620008000a00 */
[----:B-1----:R-:W-:Y:S02]  /*00d0*/  MOV R4, UR4 ;  /* 0x0000000400047c02 */ /* 0x002fe40008000f00 */
[----:B------:R-:W-:Y:S01]  /*00e0*/  MOV R5, UR5 ;  /* 0x0000000500057c02 */ /* 0x000fe20008000f00 */
[----:B----4-:R-:W-:Y:S01]  /*00f0*/  IMAD.U32 R6, RZ, RZ, UR6 ;  /* 0x00000006ff067e24 */ /* 0x010fe2000f8e00ff */
[----:B------:R-:W-:-:S02]  /*0100*/  MOV R7, UR7 ;  /* 0x0000000700077c02 */ /* 0x000fc40008000f00 */
[----:B-----5:R-:W-:Y:S01]  /*0110*/  MOV R10, UR8 ;  /* 0x00000008000a7c02 */ /* 0x020fe20008000f00 */
[----:B--2---:R-:W-:-:S07]  /*0120*/  IMAD.U32 R11, RZ, RZ, UR9 ;  /* 0x00000009ff0b7e24 */ /* 0x004fce000f8e00ff */
[----:B------:R-:W-:-:S07]  /*0130*/  LEPC R20, `(.L_x_0) ;  /* 0x000000001014794e */ /* 0x000fce0000000000 */
[----:B0--3--:R-:W-:Y:S05]  /*0140*/  CALL.ABS.NOINC R2 ;  /* 0x0000000002007343 */ /* 0x009fea0003c00000 */
.L_x_0:
[----:B------:R-:W1:Y:S01]  /*0150*/  S2R R35, SR_CTAID.X ;  /* 0x0000000000237919 */ /* 0x000e620000002500 */
[----:B------:R-:W2:Y:S01]  /*0160*/  LDC R34, c[0x0][0x388] ;  /* 0x0000e200ff227b82 */ /* 0x000ea20000000800 */
[----:B------:R-:W-:Y:S02]  /*0170*/  CS2R R4, SRZ ;  /* 0x0000000000047805 */ /* 0x000fe4000001ff00 */
[----:B------:R-:W-:Y:S01]  /*0180*/  CS2R R6, SRZ ;  /* 0x0000000000067805 */ /* 0x000fe2000001ff00 */
[----:B------:R-:W3:Y:S01]  /*0190*/  S2R R0, SR_TID.X ;  /* 0x0000000000007919 */ /* 0x000ee20000002100 */
[----:B------:R-:W-:Y:S02]  /*01a0*/  CS2R R8, SRZ ;  /* 0x0000000000087805 */ /* 0x000fe4000001ff00 */
[----:B------:R-:W-:Y:S02]  /*01b0*/  CS2R R10, SRZ ;  /* 0x00000000000a7805 */ /* 0x000fe4000001ff00 */
[----:B------:R-:W-:-:S02]  /*01c0*/  CS2R R12, SRZ ;  /* 0x00000000000c7805 */ /* 0x000fc4000001ff00 */
[----:B------:R-:W-:Y:S01]  /*01d0*/  CS2R R14, SRZ ;  /* 0x00000000000e7805 */ /* 0x000fe2000001ff00 */
[----:B------:R-:W4:Y:S01]  /*01e0*/  S2UR UR4, SR_CTAID.Y ;  /* 0x00000000000479c3 */ /* 0x000f220000002600 */
[----:B------:R-:W-:Y:S02]  /*01f0*/  CS2R R16, SRZ ;  /* 0x0000000000107805 */ /* 0x000fe4000001ff00 */
[----:B------:R-:W-:Y:S02]  /*0200*/  CS2R R18, SRZ ;  /* 0x0000000000127805 */ /* 0x000fe4000001ff00 */
[----:B------:R-:W-:Y:S02]  /*0210*/  CS2R R20, SRZ ;  /* 0x0000000000147805 */ /* 0x000fe4000001ff00 */
[----:B------:R-:W-:Y:S02]  /*0220*/  CS2R R22, SRZ ;  /* 0x0000000000167805 */ /* 0x000fe4000001ff00 */
[----:B------:R-:W-:-:S02]  /*0230*/  CS2R R24, SRZ ;  /* 0x0000000000187805 */ /* 0x000fc4000001ff00 */
[----:B------:R-:W-:Y:S02]  /*0240*/  CS2R R26, SRZ ;  /* 0x00000000001a7805 */ /* 0x000fe4000001ff00 */
[----:B------:R-:W-:Y:S01]  /*0250*/  CS2R R28, SRZ ;  /* 0x00000000001c7805 */ /* 0x000fe2000001ff00 */
[----:B------:R-:W5:Y:S01]  /*0260*/  LDC R36, c[0x0][0x384] ;  /* 0x0000e100ff247b82 */ /* 0x000f620000000800 */
[----:B------:R-:W-:Y:S02]  /*0270*/  CS2R R30, SRZ ;  /* 0x00000000001e7805 */ /* 0x000fe4000001ff00 */
[----:B------:R-:W-:Y:S02]  /*0280*/  CS2R R40, SRZ ;  /* 0x0000000000287805 */ /* 0x000fe4000001ff00 */
[----:B------:R-:W-:Y:S02]  /*0290*/  CS2R R42, SRZ ;  /* 0x00000000002a7805 */ /* 0x000fe4000001ff00 */
[----:B------:R-:W-:-:S02]  /*02a0*/  CS2R R44, SRZ ;  /* 0x00000000002c7805 */ /* 0x000fc4000001ff00 */
[----:B------:R-:W-:Y:S02]  /*02b0*/  CS2R R46, SRZ ;  /* 0x00000000002e7805 */ /* 0x000fe4000001ff00 */
[----:B------:R-:W-:Y:S02]  /*02c0*/  CS2R R48, SRZ ;  /* 0x0000000000307805 */ /* 0x000fe4000001ff00 */
[----:B------:R-:W-:Y:S01]  /*02d0*/  CS2R R50, SRZ ;  /* 0x0000000000327805 */ /* 0x000fe2000001ff00 */
[----:B------:R-:W0:Y:S01]  /*02e0*/  LDC.64 R32, c[0x0][0x390] ;  /* 0x0000e400ff207b82 */ /* 0x000e220000000a00 */
[----:B--2---:R-:W-:Y:S02]  /*02f0*/  ISETP.NE.AND P0, PT, R34, RZ, PT ;  /* 0x000000ff2200720c */ /* 0x004fe40003f05270 */
[----:B------:R-:W-:Y:S02]  /*0300*/  CS2R R52, SRZ ;  /* 0x0000000000347805 */ /* 0x000fe4000001ff00 */
[----:B------:R-:W-:-:S02]  /*0310*/  CS2R R54, SRZ ;  /* 0x0000000000367805 */ /* 0x000fc4000001ff00 */
[----:B------:R-:W-:Y:S02]  /*0320*/  CS2R R56, SRZ ;  /* 0x0000000000387805 */ /* 0x000fe4000001ff00 */
[----:B------:R-:W-:Y:S02]  /*0330*/  CS2R R58, SRZ ;  /* 0x00000000003a7805 */ /* 0x000fe4000001ff00 */
[----:B------:R-:W-:Y:S02]  /*0340*/  CS2R R60, SRZ ;  /* 0x00000000003c7805 */ /* 0x000fe4000001ff00 */
[----:B-1----:R-:W-:Y:S01]  /*0350*/  SHF.L.U32 R35, R35, 0x6, RZ ;  /* 0x0000000623237819 */ /* 0x002fe200000006ff */
[----:B------:R-:W1:Y:S01]  /*0360*/  LDC.64 R64, c[0x0][0x398] ;  /* 0x0000e600ff407b82 */ /* 0x000e620000000a00 */
[----:B----4-:R-:W-:Y:S01]  /*0370*/  USHF.L.U32 UR4, UR4, 0x6, URZ ;  /* 0x0000000604047899 */ /* 0x010fe200080006ff */
[----:B------:R-:W-:Y:S02]  /*0380*/  CS2R R62, SRZ ;  /* 0x00000000003e7805 */ /* 0x000fe4000001ff00 */
[----:B------:R-:W-:-:S02]  /*0390*/  CS2R R70, SRZ ;  /* 0x0000000000467805 */ /* 0x000fc4000001ff00 */
[----:B------:R-:W-:Y:S02]  /*03a0*/  CS2R R82, SRZ ;  /* 0x0000000000527805 */ /* 0x000fe4000001ff00 */
[----:B------:R-:W-:Y:S02]  /*03b0*/  CS2R R84, SRZ ;  /* 0x0000000000547805 */ /* 0x000fe4000001ff00 */
[----:B------:R-:W-:Y:S01]  /*03c0*/  CS2R R86, SRZ ;  /* 0x0000000000567805 */ /* 0x000fe2000001ff00 */
[----:B------:R-:W-:Y:S01]  /*03d0*/  IMAD R3, R34, UR4, RZ ;  /* 0x0000000422037c24 */ /* 0x000fe2000f8e02ff */
[----:B------:R-:W-:Y:S01]  /*03e0*/  CS2R R88, SRZ ;  /* 0x0000000000587805 */ /* 0x000fe2000001ff00 */
[----:B-----5:R-:W-:Y:S01]  /*03f0*/  IMAD R92, R36, UR4, R35 ;  /* 0x00000004245c7c24 */ /* 0x020fe2000f8e0223 */
[C---:B---3--:R-:W-:Y:S02]  /*0400*/  LOP3.LUT R90, R0.reuse, 0x7, RZ, 0xc0, !PT ;  /* 0x00000007005a7812 */ /* 0x048fe400078ec0ff */
[----:B------:R-:W-:Y:S01]  /*0410*/  LOP3.LUT R91, R0, 0x38, RZ, 0xc0, !PT ;  /* 0x00000038005b7812 */ /* 0x000fe200078ec0ff */
[----:B0-----:R-:W-:Y:S01]  /*0420*/  IMAD.WIDE.U32 R32, R3, 0x4, R32 ;  /* 0x0000000403207825 */ /* 0x001fe200078e0020 */
[----:B------:R-:W-:-:S03]  /*0430*/  CS2R R2, SRZ ;  /* 0x0000000000027805 */ /* 0x000fc6000001ff00 */
[----:B-1----:R-:W-:Y:S01]  /*0440*/  IMAD.WIDE.U32 R64, R35, 0x4, R64 ;  /* 0x0000000423407825 */ /* 0x002fe200078e0040 */
[----:B------:R-:W-:Y:S06]  /*0450*/  @!P0 BRA `(.L_x_1) ;  /* 0x0000000800a88947 */ /* 0x000fec0003800000 */
[----:B------:R-:W0:Y:S01]  /*0460*/  S2UR UR5, SR_CgaCtaId ;  /* 0x00000000000579c3 */ /* 0x000e220000008800 */
[----:B------:R-:W-:Y:S01]  /*0470*/  IMAD.IADD R95, R0, 0x1, R36 ;  /* 0x00000001005f7824 */ /* 0x000fe200078e0224 */
[----:B------:R-:W-:Y:S01]  /*0480*/  UMOV UR4, 0x400 ;  /* 0x0000040000047882 */ /* 0x000fe20000000000 */
[----:B------:R-:W-:Y:S01]  /*0490*/  IMAD.MOV.U32 R67, RZ, RZ, R33 ;  /* 0x000000ffff437224 */ /* 0x000fe200078e0021 */
[----:B------:R-:W-:Y:S01]  /*04a0*/  SHF.R.U32.HI R33, RZ, 0x3, R0 ;  /* 0x00000003ff217819 */ /* 0x000fe20000011600 */
[----:B------:R-:W-:Y:S01]  /*04b0*/  HFMA2 R102, -RZ, RZ, 0, 0 ;  /* 0x00000000ff667431 */ /* 0x000fe200000001ff */
[----:B------:R-:W-:Y:S01]  /*04c0*/  IADD3 R97, PT, PT, R95, R36, RZ ;  /* 0x000000245f617210 */ /* 0x000fe20007ffe0ff */
[----:B------:R-:W-:Y:S01]  /*04d0*/  IMAD.MOV.U32 R2, RZ, RZ, RZ ;  /* 0x000000ffff027224 */ /* 0x000fe200078e00ff */
[----:B------:R-:W-:Y:S01]  /*04e0*/  IADD3 R94, PT, PT, R90, R91, RZ ;  /* 0x0000005b5a5e7210 */ /* 0x000fe20007ffe0ff */
[----:B------:R-:W-:Y:S01]  /*04f0*/  IMAD R99, R33, R34, R90 ;  /* 0x0000002221637224 */ /* 0x000fe200078e025a */
[----:B------:R-:W-:-:S02]  /*0500*/  IADD3 R101, PT, PT, R97, R36, RZ ;  /* 0x0000002461657210 */ /* 0x000fc40007ffe0ff */
[----:B------:R-:W-:Y:S02]  /*0510*/  MOV R66, R32 ;  /* 0x0000002000427202 */ /* 0x000fe40000000f00 */
[CC--:B------:R-:W-:Y:S01]  /*0520*/  LEA R109, R34.reuse, R99.reuse, 0x5 ;  /* 0x00000063226d7211 */ /* 0x0c0fe200078e28ff */
[----:B------:R-:W-:Y:S01]  /*0530*/  IMAD.IADD R105, R101, 0x1, R36 ;  /* 0x0000000165697824 */ /* 0x000fe200078e0224 */
[C---:B------:R-:W-:Y:S02]  /*0540*/  LEA R107, R34.reuse, R99, 0x4 ;  /* 0x00000063226b7211 */ /* 0x040fe400078e20ff */
[C---:B------:R-:W-:Y:S01]  /*0550*/  LEA R117, R34.reuse, R109, 0x4 ;  /* 0x0000006d22757211 */ /* 0x040fe200078e20ff */
[----:B------:R-:W-:Y:S01]  /*0560*/  IMAD R115, R34, 0x8, R109 ;  /* 0x0000000822737824 */ /* 0x000fe200078e026d */
[-C--:B------:R-:W-:Y:S02]  /*0570*/  IADD3 R111, PT, PT, R105, R36.reuse, RZ ;  /* 0x00000024696f7210 */ /* 0x080fe40007ffe0ff */
[----:B------:R-:W-:Y:S01]  /*0580*/  SHF.L.U32 R93, R36, 0x3, RZ ;  /* 0x00000003245d7819 */ /* 0x000fe200000006ff */
[C---:B------:R-:W-:Y:S01]  /*0590*/  IMAD R121, R34.reuse, 0x8, R117 ;  /* 0x0000000822797824 */ /* 0x040fe200078e0275 */
[----:B0-----:R-:W-:Y:S01]  /*05a0*/  ULEA UR6, UR5, UR4, 0x18 ;  /* 0x0000000405067291 */ /* 0x001fe2000f8ec0ff */
[----:B------:R-:W-:Y:S01]  /*05b0*/  IADD3 R119, PT, PT, R111, R36, RZ ;  /* 0x000000246f777210 */ /* 0x000fe20007ffe0ff */
[----:B------:R-:W-:Y:S01]  /*05c0*/  UIADD3 UR4, UPT, UPT, UR4, 0x800, URZ ;  /* 0x0000080004047890 */ /* 0x000fe2000fffe0ff */
[----:B------:R-:W-:-:S02]  /*05d0*/  LEA R103, R34, R99, 0x3 ;  /* 0x0000006322677211 */ /* 0x000fc400078e18ff */
[----:B------:R-:W-:Y:S01]  /*05e0*/  LEA R113, R34, R107, 0x3 ;  /* 0x0000006b22717211 */ /* 0x000fe200078e18ff */
[----:B------:R-:W-:Y:S01]  /*05f0*/  ULEA UR4, UR5, UR4, 0x18 ;  /* 0x0000000405047291 */ /* 0x000fe2000f8ec0ff */
[----:B------:R-:W-:Y:S02]  /*0600*/  LEA R96, R33, UR6, 0x8 ;  /* 0x0000000621607c11 */ /* 0x000fe4000f8e40ff */
[----:B------:R-:W-:Y:S02]  /*0610*/  LEA R94, R94, UR6, 0x2 ;  /* 0x000000065e5e7c11 */ /* 0x000fe4000f8e10ff */
[----:B------:R-:W-:Y:S01]  /*0620*/  IADD3 R123, PT, PT, R119, R36, RZ ;  /* 0x00000024777b7210 */ /* 0x000fe20007ffe0ff */
[----:B------:R-:W-:Y:S01]  /*0630*/  VIADD R96, R96, 0x80 ;  /* 0x0000008060607836 */ /* 0x000fe20000000000 */
[----:B------:R-:W-:Y:S02]  /*0640*/  LEA R98, R0, UR4, 0x2 ;  /* 0x0000000400627c11 */ /* 0x000fe4000f8e10ff */
[----:B------:R-:W-:-:S07]  /*0650*/  LEA R100, R90, UR4, 0x5 ;  /* 0x000000045a647c11 */ /* 0x000fce000f8e28ff */
.L_x_3:
[----:B------:R-:W-:-:S04]  /*0660*/  IMAD.WIDE.U32 R72, R99, 0x4, R66 ;  /* 0x0000000463487825 */ /* 0x000fc800078e0042 */
[--C-:B------:R-:W-:Y:S01]  /*0670*/  IMAD.WIDE.U32 R68, R103, 0x4, R66.reuse ;  /* 0x0000000467447825 */ /* 0x100fe200078e0042 */
[----:B------:R0:W2:Y:S03]  /*0680*/  LDG.E R125, desc[UR36][R72.64] ;  /* 0x00000024487d7981 */ /* 0x0000a6000c1e1900 */
[--C-:B------:R-:W-:Y:S01]  /*0690*/  IMAD.WIDE.U32 R38, R107, 0x4, R66.reuse ;  /* 0x000000046b267825 */ /* 0x100fe200078e0042 */
[----:B------:R-:W3:Y:S03]  /*06a0*/  LDG.E R104, desc[UR36][R68.64] ;  /* 0x0000002444687981 */ /* 0x000ee6000c1e1900 */
[--C-:B------:R-:W-:Y:S01]  /*06b0*/  IMAD.WIDE.U32 R36, R113, 0x4, R66.reuse ;  /* 0x0000000471247825 */ /* 0x100fe200078e0042 */
[----:B------:R-:W4:Y:S03]  /*06c0*/  LDG.E R106, desc[UR36][R38.64] ;  /* 0x00000024266a7981 */ /* 0x000f26000c1e1900 */
[--C-:B------:R-:W-:Y:S01]  /*06d0*/  IMAD.WIDE.U32 R32, R109, 0x4, R66.reuse ;  /* 0x000000046d207825 */ /* 0x100fe200078e0042 */
[----:B------:R-:W5:Y:S03]  /*06e0*/  LDG.E R108, desc[UR36][R36.64] ;  /* 0x00000024246c7981 */ /* 0x000f66000c1e1900 */
[--C-:B------:R-:W-:Y:S01]  /*06f0*/  IMAD.WIDE.U32 R34, R115, 0x4, R66.reuse ;  /* 0x0000000473227825 */ /* 0x100fe200078e0042 */
[----:B------:R1:W5:Y:S03]  /*0700*/  LDG.E R110, desc[UR36][R32.64] ;  /* 0x00000024206e7981 */ /* 0x000366000c1e1900 */
[--C-:B------:R-:W-:Y:S01]  /*0710*/  IMAD.WIDE.U32 R78, R117, 0x4, R66.reuse ;  /* 0x00000004754e7825 */ /* 0x100fe200078e0042 */
[----:B------:R1:W5:Y:S03]  /*0720*/  LDG.E R112, desc[UR36][R34.64] ;  /* 0x0000002422707981 */ /* 0x000366000c1e1900 */
[----:B------:R-:W-:-:S02]  /*0730*/  IMAD.WIDE.U32 R76, R121, 0x4, R66 ;  /* 0x00000004794c7825 */ /* 0x000fc400078e0042 */
[----:B------:R-:W5:Y:S02]  /*0740*/  LDG.E R79, desc[UR36][R78.64] ;  /* 0x000000244e4f7981 */ /* 0x000f64000c1e1900 */
[--C-:B------:R-:W-:Y:S02]  /*0750*/  IMAD.WIDE.U32 R74, R0, 0x4, R64.reuse ;  /* 0x00000004004a7825 */ /* 0x100fe400078e0040 */
[----:B------:R-:W5:Y:S02]  /*0760*/  LDG.E R77, desc[UR36][R76.64] ;  /* 0x000000244c4d7981 */ /* 0x000f64000c1e1900 */
[--C-:B0-----:R-:W-:Y:S02]  /*0770*/  IMAD.WIDE.U32 R72, R95, 0x4, R64.reuse ;  /* 0x000000045f487825 */ /* 0x101fe400078e0040 */
[----:B------:R-:W5:Y:S02]  /*0780*/  LDG.E R75, desc[UR36][R74.64] ;  /* 0x000000244a4b7981 */ /* 0x000f64000c1e1900 */
[----:B------:R-:W-:-:S02]  /*0790*/  IMAD.WIDE.U32 R80, R97, 0x4, R64 ;  /* 0x0000000461507825 */ /* 0x000fc400078e0040 */
[----:B------:R-:W5:Y:S02]  /*07a0*/  LDG.E R73, desc[UR36][R72.64] ;  /* 0x0000002448497981 */ /* 0x000f64000c1e1900 */
[--C-:B-1----:R-:W-:Y:S02]  /*07b0*/  IMAD.WIDE.U32 R32, R101, 0x4, R64.reuse ;  /* 0x0000000465207825 */ /* 0x102fe400078e0040 */
[----:B------:R-:W5:Y:S02]  /*07c0*/  LDG.E R81, desc[UR36][R80.64] ;  /* 0x0000002450517981 */ /* 0x000f64000c1e1900 */
[--C-:B------:R-:W-:Y:S02]  /*07d0*/  IMAD.WIDE.U32 R34, R105, 0x4, R64.reuse ;  /* 0x0000000469227825 */ /* 0x100fe400078e0040 */
[----:B------:R-:W5:Y:S02]  /*07e0*/  LDG.E R33, desc[UR36][R32.64] ;  /* 0x0000002420217981 */ /* 0x000f64000c1e1900 */
[----:B------:R-:W-:-:S02]  /*07f0*/  IMAD.WIDE.U32 R36, R111, 0x4, R64 ;  /* 0x000000046f247825 */ /* 0x000fc400078e0040 */
[----:B------:R-:W5:Y:S02]  /*0800*/  LDG.E R35, desc[UR36][R34.64] ;  /* 0x0000002422237981 */ /* 0x000f64000c1e1900 */
[--C-:B------:R-:W-:Y:S02]  /*0810*/  IMAD.WIDE.U32 R38, R119, 0x4, R64.reuse ;  /* 0x0000000477267825 */ /* 0x100fe400078e0040 */
[----:B------:R-:W5:Y:S02]  /*0820*/  LDG.E R37, desc[UR36][R36.64] ;  /* 0x0000002424257981 */ /* 0x000f64000c1e1900 */
[----:B------:R-:W-:Y:S02]  /*0830*/  IMAD.WIDE.U32 R68, R123, 0x4, R64 ;  /* 0x000000047b447825 */ /* 0x000fe400078e0040 */
[----:B------:R-:W5:Y:S04]  /*0840*/  LDG.E R39, desc[UR36][R38.64] ;  /* 0x0000002426277981 */ /* 0x000f68000c1e1900 */
[----:B------:R0:W5:Y:S01]  /*0850*/  LDG.E R69, desc[UR36][R68.64] ;  /* 0x0000002444457981 */ /* 0x000162000c1e1900 */
[----:B------:R-:W-:Y:S05]  /*0860*/  WARPSYNC.ALL ;  /* 0x0000000000007948 */ /* 0x000fea0003800000 */
[----:B------:R-:W1:Y:S01]  /*0870*/  LDCU UR4, c[0x0][0x388] ;  /* 0x00007100ff0477ac */ /* 0x000e620008000800 */
[----:B------:R-:W-:Y:S01]  /*0880*/  IADD3 R102, PT, PT, R102, 0x8, RZ ;  /* 0x0000000866667810 */ /* 0x000fe20007ffe0ff */
[----:B0-----:R-:W-:-:S03]  /*0890*/  IMAD.MOV.U32 R68, RZ, RZ, R96 ;  /* 0x000000ffff447224 */ /* 0x001fc600078e0060 */
[----:B-1----:R-:W-:Y:S01]  /*08a0*/  ISETP.GE.U32.AND P1, PT, R102, UR4, PT ;  /* 0x0000000466007c0c */ /* 0x002fe2000bf26070 */
[----:B------:R-:W-:Y:S01]  /*08b0*/  UMOV UR4, 0x10 ;  /* 0x0000001000047882 */ /* 0x000fe20000000000 */
[----:B--2---:R0:W-:Y:S04]  /*08c0*/  STS [R94], R125 ;  /* 0x0000007d5e007388 */ /* 0x0041e80000000800 */
[----:B---3--:R0:W-:Y:S04]  /*08d0*/  STS [R94+0x100], R104 ;  /* 0x000100685e007388 */ /* 0x0081e80000000800 */
[----:B----4-:R0:W-:Y:S04]  /*08e0*/  STS [R94+0x200], R106 ;  /* 0x0002006a5e007388 */ /* 0x0101e80000000800 */
[----:B-----5:R0:W-:Y:S04]  /*08f0*/  STS [R94+0x300], R108 ;  /* 0x0003006c5e007388 */ /* 0x0201e80000000800 */
[----:B------:R0:W-:Y:S04]  /*0900*/  STS [R94+0x400], R110 ;  /* 0x0004006e5e007388 */ /* 0x0001e80000000800 */
[----:B------:R0:W-:Y:S04]  /*0910*/  STS [R94+0x500], R112 ;  /* 0x000500705e007388 */ /* 0x0001e80000000800 */
[----:B------:R0:W-:Y:S04]  /*0920*/  STS [R94+0x600], R79 ;  /* 0x0006004f5e007388 */ /* 0x0001e80000000800 */
[----:B------:R0:W-:Y:S04]  /*0930*/  STS [R94+0x700], R77 ;  /* 0x0007004d5e007388 */ /* 0x0001e80000000800 */
[----:B------:R0:W-:Y:S04]  /*0940*/  STS [R98], R75 ;  /* 0x0000004b62007388 */ /* 0x0001e80000000800 */
[----:B------:R0:W-:Y:S04]  /*0950*/  STS [R98+0x100], R73 ;  /* 0x0001004962007388 */ /* 0x0001e80000000800 */
[----:B------:R0:W-:Y:S04]  /*0960*/  STS [R98+0x200], R81 ;  /* 0x0002005162007388 */ /* 0x0001e80000000800 */
[----:B------:R0:W-:Y:S04]  /*0970*/  STS [R98+0x300], R33 ;  /* 0x0003002162007388 */ /* 0x0001e80000000800 */
[----:B------:R0:W-:Y:S04]  /*0980*/  STS [R98+0x400], R35 ;  /* 0x0004002362007388 */ /* 0x0001e80000000800 */
[----:B------:R0:W-:Y:S04]  /*0990*/  STS [R98+0x500], R37 ;  /* 0x0005002562007388 */ /* 0x0001e80000000800 */
[----:B------:R0:W-:Y:S04]  /*09a0*/  STS [R98+0x600], R39 ;  /* 0x0006002762007388 */ /* 0x0001e80000000800 */
[----:B------:R0:W-:Y:S01]  /*09b0*/  STS [R98+0x700], R69 ;  /* 0x0007004562007388 */ /* 0x0001e20000000800 */
[----:B------:R-:W-:Y:S06]  /*09c0*/  BAR.SYNC.DEFER_BLOCKING 0x0 ;  /* 0x0000000000007b1d */ /* 0x000fec0000010000 */
.L_x_2:
[----:B------:R-:W-:Y:S04]  /*09d0*/  LDS R72, [R68+-0x80] ;  /* 0xffff800044487984 */ /* 0x000fe80000000800 */
[----:B0-----:R-:W0:Y:S04]  /*09e0*/  LDS.128 R32, [R100+UR4+-0x10] ;  /* 0xfffff00464207984 */ /* 0x001e280008000c00 */
[----:B------:R-:W1:Y:S01]  /*09f0*/  LDS.128 R36, [R100+UR4] ;  /* 0x0000000464247984 */ /* 0x000e620008000c00 */
[----:B------:R-:W-:-:S03]  /*0a00*/  UIADD3 UR4, UPT, UPT, UR4, 0x100, URZ ;  /* 0x0000010004047890 */ /* 0x000fc6000fffe0ff */
[----:B------:R-:W2:Y:S01]  /*0a10*/  LDS R74, [R68+-0x60] ;  /* 0xffffa000444a7984 */ /* 0x000ea20000000800 */
[----:B------:R-:W-:-:S03]  /*0a20*/  UISETP.NE.AND UP0, UPT, UR4, 0x810, UPT ;  /* 0x000008100400788c */ /* 0x000fc6000bf05270 */
[----:B------:R-:W3:Y:S04]  /*0a30*/  LDS R76, [R68+-0x40] ;  /* 0xffffc000444c7984 */ /* 0x000ee80000000800 */
[----:B------:R-:W4:Y:S04]  /*0a40*/  LDS R78, [R68+-0x20] ;  /* 0xffffe000444e7984 */ /* 0x000f280000000800 */
[----:B------:R-:W5:Y:S04]  /*0a50*/  LDS R80, [R68] ;  /* 0x0000000044507984 */ /* 0x000f680000000800 */
[----:B------:R-:W5:Y:S01]  /*0a60*/  LDS R104, [R68+0x20] ;  /* 0x0000200044687984 */ /* 0x000f620000000800 */
[C---:B0-----:R-:W-:Y:S01]  /*0a70*/  FFMA R89, R72.reuse, R32, R89 ;  /* 0x0000002048597223 */ /* 0x041fe20000000059 */
[C---:B------:R-:W-:Y:S01]  /*0a80*/  FFMA R88, R72.reuse, R33, R88 ;  /* 0x0000002148587223 */ /* 0x040fe20000000058 */
[C---:B------:R-:W-:Y:S01]  /*0a90*/  FFMA R87, R72.reuse, R34, R87 ;  /* 0x0000002248577223 */ /* 0x040fe20000000057 */
[C---:B------:R-:W-:Y:S01]  /*0aa0*/  FFMA R86, R72.reuse, R35, R86 ;  /* 0x0000002348567223 */ /* 0x040fe20000000056 */
[C---:B-1----:R-:W-:Y:S01]  /*0ab0*/  FFMA R85, R72.reuse, R36, R85 ;  /* 0x0000002448557223 */ /* 0x042fe20000000055 */
[C---:B------:R-:W-:Y:S01]  /*0ac0*/  FFMA R84, R72.reuse, R37, R84 ;  /* 0x0000002548547223 */ /* 0x040fe20000000054 */
[C---:B------:R-:W-:Y:S01]  /*0ad0*/  FFMA R83, R72.reuse, R38, R83 ;  /* 0x0000002648537223 */ /* 0x040fe20000000053 */
[----:B------:R-:W-:Y:S01]  /*0ae0*/  FFMA R82, R72, R39, R82 ;  /* 0x0000002748527223 */ /* 0x000fe20000000052 */
[C---:B--2---:R-:W-:Y:S01]  /*0af0*/  FFMA R71, R74.reuse, R32, R71 ;  /* 0x000000204a477223 */ /* 0x044fe20000000047 */
[C---:B------:R-:W-:Y:S01]  /*0b00*/  FFMA R70, R74.reuse, R33, R70 ;  /* 0x000000214a467223 */ /* 0x040fe20000000046 */
[C---:B------:R-:W-:Y:S01]  /*0b10*/  FFMA R63, R74.reuse, R34, R63 ;  /* 0x000000224a3f7223 */ /* 0x040fe2000000003f */
[C---:B------:R-:W-:Y:S01]  /*0b20*/  FFMA R62, R74.reuse, R35, R62 ;  /* 0x000000234a3e7223 */ /* 0x040fe2000000003e */
[C---:B------:R-:W-:Y:S01]  /*0b30*/  FFMA R61, R74.reuse, R36, R61 ;  /* 0x000000244a3d7223 */ /* 0x040fe2000000003d */
[C---:B------:R-:W-:Y:S01]  /*0b40*/  FFMA R60, R74.reuse, R37, R60 ;  /* 0x000000254a3c7223 */ /* 0x040fe2000000003c */
[C---:B------:R-:W-:Y:S01]  /*0b50*/  FFMA R59, R74.reuse, R38, R59 ;  /* 0x000000264a3b7223 */ /* 0x040fe2000000003b */
[----:B------:R-:W-:Y:S01]  /*0b60*/  FFMA R58, R74, R39, R58 ;  /* 0x000000274a3a7223 */ /* 0x000fe2000000003a */
[----:B------:R-:W0:Y:S01]  /*0b70*/  LDS R72, [R68+0x40] ;  /* 0x0000400044487984 */ /* 0x000e220000000800 */
[C---:B---3--:R-:W-:Y:S01]  /*0b80*/  FFMA R57, R76.reuse, R32, R57 ;  /* 0x000000204c397223 */ /* 0x048fe20000000039 */
[C---:B------:R-:W-:Y:S01]  /*0b90*/  FFMA R56, R76.reuse, R33, R56 ;  /* 0x000000214c387223 */ /* 0x040fe20000000038 */
[C---:B------:R-:W-:Y:S01]  /*0ba0*/  FFMA R55, R76.reuse, R34, R55 ;  /* 0x000000224c377223 */ /* 0x040fe20000000037 */
[----:B------:R1:W2:Y:S01]  /*0bb0*/  LDS R74, [R68+0x60] ;  /* 0x00006000444a7984 */ /* 0x0002a20000000800 */
[C---:B------:R-:W-:Y:S01]  /*0bc0*/  FFMA R54, R76.reuse, R35, R54 ;  /* 0x000000234c367223 */ /* 0x040fe20000000036 */
[C---:B------:R-:W-:Y:S01]  /*0bd0*/  FFMA R53, R76.reuse, R36, R53 ;  /* 0x000000244c357223 */ /* 0x040fe20000000035 */
[C---:B------:R-:W-:Y:S01]  /*0be0*/  FFMA R52, R76.reuse, R37, R52 ;  /* 0x000000254c347223 */ /* 0x040fe20000000034 */
[C---:B------:R-:W-:Y:S01]  /*0bf0*/  FFMA R51, R76.reuse, R38, R51 ;  /* 0x000000264c337223 */ /* 0x040fe20000000033 */
[----:B------:R-:W-:Y:S01]  /*0c00*/  FFMA R50, R76, R39, R50 ;  /* 0x000000274c327223 */ /* 0x000fe20000000032 */
[C---:B----4-:R-:W-:Y:S01]  /*0c10*/  FFMA R49, R78.reuse, R32, R49 ;  /* 0x000000204e317223 */ /* 0x050fe20000000031 */
[C---:B------:R-:W-:Y:S01]  /*0c20*/  FFMA R48, R78.reuse, R33, R48 ;  /* 0x000000214e307223 */ /* 0x040fe20000000030 */
[C---:B------:R-:W-:Y:S01]  /*0c30*/  FFMA R47, R78.reuse, R34, R47 ;  /* 0x000000224e2f7223 */ /* 0x040fe2000000002f */
[C---:B------:R-:W-:Y:S01]  /*0c40*/  FFMA R46, R78.reuse, R35, R46 ;  /* 0x000000234e2e7223 */ /* 0x040fe2000000002e */
[C---:B------:R-:W-:Y:S01]  /*0c50*/  FFMA R45, R78.reuse, R36, R45 ;  /* 0x000000244e2d7223 */ /* 0x040fe2000000002d */
[C---:B------:R-:W-:Y:S01]  /*0c60*/  FFMA R44, R78.reuse, R37, R44 ;  /* 0x000000254e2c7223 */ /* 0x040fe2000000002c */
[C---:B------:R-:W-:Y:S01]  /*0c70*/  FFMA R43, R78.reuse, R38, R43 ;  /* 0x000000264e2b7223 */ /* 0x040fe2000000002b */
[----:B------:R-:W-:Y:S01]  /*0c80*/  FFMA R42, R78, R39, R42 ;  /* 0x000000274e2a7223 */ /* 0x000fe2000000002a */
[C---:B-----5:R-:W-:Y:S01]  /*0c90*/  FFMA R41, R80.reuse, R32, R41 ;  /* 0x0000002050297223 */ /* 0x060fe20000000029 */
[C---:B------:R-:W-:Y:S01]  /*0ca0*/  FFMA R40, R80.reuse, R33, R40 ;  /* 0x0000002150287223 */ /* 0x040fe20000000028 */
[C---:B------:R-:W-:Y:S01]  /*0cb0*/  FFMA R31, R80.reuse, R34, R31 ;  /* 0x00000022501f7223 */ /* 0x040fe2000000001f */
[C---:B------:R-:W-:Y:S01]  /*0cc0*/  FFMA R30, R80.reuse, R35, R30 ;  /* 0x00000023501e7223 */ /* 0x040fe2000000001e */
[C---:B------:R-:W-:Y:S01]  /*0cd0*/  FFMA R29, R80.reuse, R36, R29 ;  /* 0x00000024501d7223 */ /* 0x040fe2000000001d */
[C---:B------:R-:W-:Y:S01]  /*0ce0*/  FFMA R28, R80.reuse, R37, R28 ;  /* 0x00000025501c7223 */ /* 0x040fe2000000001c */
[C---:B------:R-:W-:Y:S01]  /*0cf0*/  FFMA R27, R80.reuse, R38, R27 ;  /* 0x00000026501b7223 */ /* 0x040fe2000000001b */
[----:B------:R-:W-:Y:S01]  /*0d00*/  FFMA R26, R80, R39, R26 ;  /* 0x00000027501a7223 */ /* 0x000fe2000000001a */
[C---:B------:R-:W-:Y:S01]  /*0d10*/  FFMA R25, R104.reuse, R32, R25 ;  /* 0x0000002068197223 */ /* 0x040fe20000000019 */
[C---:B------:R-:W-:Y:S01]  /*0d20*/  FFMA R24, R104.reuse, R33, R24 ;  /* 0x0000002168187223 */ /* 0x040fe20000000018 */
[C---:B------:R-:W-:Y:S01]  /*0d30*/  FFMA R23, R104.reuse, R34, R23 ;  /* 0x0000002268177223 */ /* 0x040fe20000000017 */
[C---:B------:R-:W-:Y:S01]  /*0d40*/  FFMA R22, R104.reuse, R35, R22 ;  /* 0x0000002368167223 */ /* 0x040fe20000000016 */
[C---:B------:R-:W-:Y:S01]  /*0d50*/  FFMA R21, R104.reuse, R36, R21 ;  /* 0x0000002468157223 */ /* 0x040fe20000000015 */
[C---:B------:R-:W-:Y:S01]  /*0d60*/  FFMA R20, R104.reuse, R37, R20 ;  /* 0x0000002568147223 */ /* 0x040fe20000000014 */
[C---:B------:R-:W-:Y:S01]  /*0d70*/  FFMA R19, R104.reuse, R38, R19 ;  /* 0x0000002668137223 */ /* 0x040fe20000000013 */
[----:B------:R-:W-:Y:S01]  /*0d80*/  FFMA R18, R104, R39, R18 ;  /* 0x0000002768127223 */ /* 0x000fe20000000012 */
[----:B-1----:R-:W-:Y:S01]  /*0d90*/  IADD3 R68, PT, PT, R68, 0x4, RZ ;  /* 0x0000000444447810 */ /* 0x002fe20007ffe0ff */
[C---:B0-----:R-:W-:Y:S01]  /*0da0*/  FFMA R17, R72.reuse, R32, R17 ;  /* 0x0000002048117223 */ /* 0x041fe20000000011 */
[C---:B------:R-:W-:Y:S01]  /*0db0*/  FFMA R16, R72.reuse, R33, R16 ;  /* 0x0000002148107223 */ /* 0x040fe20000000010 */
[C---:B------:R-:W-:Y:S01]  /*0dc0*/  FFMA R15, R72.reuse, R34, R15 ;  /* 0x00000022480f7223 */ /* 0x040fe2000000000f */
[C---:B------:R-:W-:Y:S01]  /*0dd0*/  FFMA R14, R72.reuse, R35, R14 ;  /* 0x00000023480e7223 */ /* 0x040fe2000000000e */
[C---:B------:R-:W-:Y:S01]  /*0de0*/  FFMA R13, R72.reuse, R36, R13 ;  /* 0x00000024480d7223 */ /* 0x040fe2000000000d */
        /* <DEDUP_REMOVED lines=11> */
[----:B------:R-:W-:Y:S06]  /*0ea0*/  BRA.U UP0, `(.L_x_2) ;  /* 0xfffffff900c87547 */ /* 0x000fec000b83ffff */
[----:B------:R-:W-:Y:S01]  /*0eb0*/  BAR.SYNC.DEFER_BLOCKING 0x0 ;  /* 0x0000000000007b1d */ /* 0x000fe20000010000 */
[----:B------:R-:W-:Y:S01]  /*0ec0*/  IADD3 R66, P0, PT, R66, 0x20, RZ ;  /* 0x0000002042427810 */ /* 0x000fe20007f1e0ff */
[----:B------:R-:W-:-:S03]  /*0ed0*/  IMAD.WIDE R64, R93, 0x4, R64 ;  /* 0x000000045d407825 */ /* 0x000fc600078e0240 */
[----:B------:R-:W-:Y:S01]  /*0ee0*/  IADD3.X R67, PT, PT, RZ, R67, RZ, P0, !PT ;  /* 0x00000043ff437210 */ /* 0x000fe200007fe4ff */
[----:B------:R-:W-:Y:S08]  /*0ef0*/  @!P1 BRA `(.L_x_3) ;  /* 0xfffffff400d89947 */ /* 0x000ff0000383ffff */
.L_x_1:
[----:B------:R-:W0:Y:S01]  /*0f00*/  LDCU UR8, c[0x0][0x384] ;  /* 0x00007080ff0877ac */ /* 0x000e220008000800 */
[----:B------:R-:W-:Y:S01]  /*0f10*/  IMAD.SHL.U32 R90, R90, 0x8, RZ ;  /* 0x000000085a5a7824 */ /* 0x000fe200078e00ff */
[----:B------:R-:W1:Y:S01]  /*0f20*/  LDCU.64 UR4, c[0x0][0x3a8] ;  /* 0x00007500ff0477ac */ /* 0x000e620008000a00 */
[----:B------:R-:W2:Y:S01]  /*0f30*/  LDCU UR6, c[0x0][0x3a0] ;  /* 0x00007400ff0677ac */ /* 0x000ea20008000800 */
[----:B------:R-:W3:Y:S01]  /*0f40*/  LDCU UR7, c[0x0][0x38c] ;  /* 0x00007180ff0777ac */ /* 0x000ee20008000800 */
[----:B0-----:R-:W-:-:S05]  /*0f50*/  IMAD R39, R91, UR8, R90 ;  /* 0x000000085b277c24 */ /* 0x001fca000f8e025a */
[----:B------:R-:W-:-:S04]  /*0f60*/  IADD3 R0, P0, PT, R92, R39, RZ ;  /* 0x000000275c007210 */ /* 0x000fc80007f1e0ff */
[----:B------:R-:W-:Y:S02]  /*0f70*/  IADD3.X R33, PT, PT, RZ, RZ, RZ, P0, !PT ;  /* 0x000000ffff217210 */ /* 0x000fe400007fe4ff */
[----:B-1----:R-:W-:-:S04]  /*0f80*/  LEA R34, P0, R0, UR4, 0x2 ;  /* 0x0000000400227c11 */ /* 0x002fc8000f8010ff */
[----:B------:R-:W-:-:S05]  /*0f90*/  LEA.HI.X R35, R0, UR5, R33, 0x2, P0 ;  /* 0x0000000500237c11 */ /* 0x000fca00080f1421 */
[----:B------:R-:W2:Y:S04]  /*0fa0*/  LDG.E R32, desc[UR36][R34.64+0x4] ;  /* 0x0000042422207981 */ /* 0x000ea8000c1e1900 */
[----:B------:R-:W4:Y:S04]  /*0fb0*/  LDG.E R0, desc[UR36][R34.64] ;  /* 0x0000002422007981 */ /* 0x000f28000c1e1900 */
[----:B------:R-:W5:Y:S04]  /*0fc0*/  LDG.E R36, desc[UR36][R34.64+0x8] ;  /* 0x0000082422247981 */ /* 0x000f68000c1e1900 */
[----:B------:R-:W5:Y:S04]  /*0fd0*/  LDG.E R38, desc[UR36][R34.64+0xc] ;  /* 0x00000c2422267981 */ /* 0x000f68000c1e1900 */
[----:B------:R-:W5:Y:S04]  /*0fe0*/  LDG.E R64, desc[UR36][R34.64+0x10] ;  /* 0x0000102422407981 */ /* 0x000f68000c1e1900 */
[----:B------:R-:W5:Y:S04]  /*0ff0*/  LDG.E R66, desc[UR36][R34.64+0x14] ;  /* 0x0000142422427981 */ /* 0x000f68000c1e1900 */
[----:B------:R-:W5:Y:S04]  /*1000*/  LDG.E R68, desc[UR36][R34.64+0x18] ;  /* 0x0000182422447981 */ /* 0x000f68000c1e1900 */
[----:B------:R-:W5:Y:S01]  /*1010*/  LDG.E R69, desc[UR36][R34.64+0x1c] ;  /* 0x00001c2422457981 */ /* 0x000f62000c1e1900 */
[----:B------:R-:W-:-:S04]  /*1020*/  IADD3 R39, PT, PT, R39, UR8, RZ ;  /* 0x0000000827277c10 */ /* 0x000fc8000fffe0ff */
[----:B------:R-:W-:-:S05]  /*1030*/  IADD3 R65, P0, PT, R92, R39, RZ ;  /* 0x000000275c417210 */ /* 0x000fca0007f1e0ff */
[----:B------:R-:W-:Y:S02]  /*1040*/  IMAD.X R72, RZ, RZ, RZ, P0 ;  /* 0x000000ffff487224 */ /* 0x000fe400000e06ff */
[----:B--2---:R-:W-:Y:S01]  /*1050*/  FMUL R33, R32, UR6 ;  /* 0x0000000620217c20 */ /* 0x004fe20008400000 */
[----:B------:R-:W-:-:S03]  /*1060*/  LEA R32, P0, R65, UR4, 0x2 ;  /* 0x0000000441207c11 */ /* 0x000fc6000f8010ff */
[----:B---3--:R-:W-:Y:S01]  /*1070*/  FFMA R37, R88, UR7, R33 ;  /* 0x0000000758257c23 */ /* 0x008fe20008000021 */
[----:B------:R-:W-:Y:S01]  /*1080*/  LEA.HI.X R33, R65, UR5, R72, 0x2, P0 ;  /* 0x0000000541217c11 */ /* 0x000fe200080f1448 */
[----:B----4-:R-:W-:Y:S01]  /*1090*/  FMUL R0, R0, UR6 ;  /* 0x0000000600007c20 */ /* 0x010fe20008400000 */
[----:B-----5:R-:W-:Y:S01]  /*10a0*/  FMUL R36, R36, UR6 ;  /* 0x0000000624247c20 */ /* 0x020fe20008400000 */
[----:B------:R-:W-:Y:S01]  /*10b0*/  FMUL R65, R38, UR6 ;  /* 0x0000000626417c20 */ /* 0x000fe20008400000 */
[----:B------:R-:W-:Y:S01]  /*10c0*/  FMUL R64, R64, UR6 ;  /* 0x0000000640407c20 */ /* 0x000fe20008400000 */
[----:B------:R-:W-:Y:S01]  /*10d0*/  FMUL R67, R66, UR6 ;  /* 0x0000000642437c20 */ /* 0x000fe20008400000 */
[----:B------:R-:W-:Y:S01]  /*10e0*/  FMUL R68, R68, UR6 ;  /* 0x0000000644447c20 */ /* 0x000fe20008400000 */
[----:B------:R-:W-:Y:S01]  /*10f0*/  FMUL R69, R69, UR6 ;  /* 0x0000000645457c20 */ /* 0x000fe20008400000 */
[----:B------:R-:W-:Y:S01]  /*1100*/  FFMA R89, R89, UR7, R0 ;  /* 0x0000000759597c23 */ /* 0x000fe20008000000 */
[----:B------:R-:W-:Y:S01]  /*1110*/  FFMA R87, R87, UR7, R36 ;  /* 0x0000000757577c23 */ /* 0x000fe20008000024 */
[----:B------:R-:W-:Y:S01]  /*1120*/  FFMA R65, R86, UR7, R65 ;  /* 0x0000000756417c23 */ /* 0x000fe20008000041 */
[----:B------:R-:W-:Y:S01]  /*1130*/  FFMA R85, R85, UR7, R64 ;  /* 0x0000000755557c23 */ /* 0x000fe20008000040 */
[----:B------:R-:W-:Y:S01]  /*1140*/  FFMA R67, R84, UR7, R67 ;  /* 0x0000000754437c23 */ /* 0x000fe20008000043 */
[----:B------:R-:W-:Y:S01]  /*1150*/  FFMA R83, R83, UR7, R68 ;  /* 0x0000000753537c23 */ /* 0x000fe20008000044 */
[----:B------:R-:W-:Y:S01]  /*1160*/  FFMA R69, R82, UR7, R69 ;  /* 0x0000000752457c23 */ /* 0x000fe20008000045 */
[----:B------:R-:W-:Y:S04]  /*1170*/  STG.E desc[UR36][R34.64], R89 ;  /* 0x0000005922007986 */ /* 0x000fe8000c101924 */
[----:B------:R0:W-:Y:S04]  /*1180*/  STG.E desc[UR36][R34.64+0x4], R37 ;  /* 0x0000042522007986 */ /* 0x0001e8000c101924 */
[----:B------:R-:W-:Y:S04]  /*1190*/  STG.E desc[UR36][R34.64+0x8], R87 ;  /* 0x0000085722007986 */ /* 0x000fe8000c101924 */
[----:B------:R-:W-:Y:S04]  /*11a0*/  STG.E desc[UR36][R34.64+0xc], R65 ;  /* 0x00000c4122007986 */ /* 0x000fe8000c101924 */
[----:B------:R-:W-:Y:S04]  /*11b0*/  STG.E desc[UR36][R34.64+0x10], R85 ;  /* 0x0000105522007986 */ /* 0x000fe8000c101924 */
[----:B------:R1:W-:Y:S04]  /*11c0*/  STG.E desc[UR36][R34.64+0x14], R67 ;  /* 0x0000144322007986 */ /* 0x0003e8000c101924 */
[----:B------:R-:W-:Y:S04]  /*11d0*/  STG.E desc[UR36][R34.64+0x18], R83 ;  /* 0x0000185322007986 */ /* 0x000fe8000c101924 */
[----:B------:R2:W-:Y:S04]  /*11e0*/  STG.E desc[UR36][R34.64+0x1c], R69 ;  /* 0x00001c4522007986 */ /* 0x0005e8000c101924 */
[----:B------:R-:W3:Y:S01]  /*11f0*/  LDG.E R0, desc[UR36][R32.64] ;  /* 0x0000002420007981 */ /* 0x000ee2000c1e1900 */
[----:B0-----:R-:W-:-:S04]  /*1200*/  IADD3 R37, PT, PT, R39, 0x1, RZ ;  /* 0x0000000127257810 */ /* 0x001fc80007ffe0ff */
[----:B------:R-:W-:-:S04]  /*1210*/  IADD3 R37, P0, PT, R92, R37, RZ ;  /* 0x000000255c257210 */ /* 0x000fc80007f1e0ff */
[----:B------:R-:W-:Y:S02]  /*1220*/  IADD3.X R38, PT, PT, RZ, RZ, RZ, P0, !PT ;  /* 0x000000ffff267210 */ /* 0x000fe400007fe4ff */
[----:B------:R-:W-:-:S04]  /*1230*/  LEA R36, P0, R37, UR4, 0x2 ;  /* 0x0000000425247c11 */ /* 0x000fc8000f8010ff */
[----:B------:R-:W-:Y:S01]  /*1240*/  LEA.HI.X R37, R37, UR5, R38, 0x2, P0 ;  /* 0x0000000525257c11 */ /* 0x000fe200080f1426 */
[----:B---3--:R-:W-:-:S04]  /*1250*/  FMUL R0, R0, UR6 ;  /* 0x0000000600007c20 */ /* 0x008fc80008400000 */
[----:B------:R-:W-:-:S05]  /*1260*/  FFMA R71, R71, UR7, R0 ;  /* 0x0000000747477c23 */ /* 0x000fca0008000000 */
[----:B------:R0:W-:Y:S04]  /*1270*/  STG.E desc[UR36][R32.64], R71 ;  /* 0x0000004720007986 */ /* 0x0001e8000c101924 */
[----:B------:R-:W3:Y:S01]  /*1280*/  LDG.E R0, desc[UR36][R36.64] ;  /* 0x0000002424007981 */ /* 0x000ee2000c1e1900 */
[----:B-1----:R-:W-:-:S05]  /*1290*/  VIADD R67, R39, 0x2 ;  /* 0x0000000227437836 */ /* 0x002fca0000000000 */
[----:B--2---:R-:W-:-:S04]  /*12a0*/  IADD3 R35, P0, PT, R92, R67, RZ ;  /* 0x000000435c237210 */ /* 0x004fc80007f1e0ff */
[----:B------:R-:W-:Y:S02]  /*12b0*/  IADD3.X R38, PT, PT, RZ, RZ, RZ, P0, !PT ;  /* 0x000000ffff267210 */ /* 0x000fe400007fe4ff */
[----:B------:R-:W-:-:S04]  /*12c0*/  LEA R34, P0, R35, UR4, 0x2 ;  /* 0x0000000423227c11 */ /* 0x000fc8000f8010ff */
[----:B------:R-:W-:Y:S01]  /*12d0*/  LEA.HI.X R35, R35, UR5, R38, 0x2, P0 ;  /* 0x0000000523237c11 */ /* 0x000fe200080f1426 */
[----:B---3--:R-:W-:-:S04]  /*12e0*/  FMUL R65, R0, UR6 ;  /* 0x0000000600417c20 */ /* 0x008fc80008400000 */
[----:B------:R-:W-:-:S05]  /*12f0*/  FFMA R65, R70, UR7, R65 ;  /* 0x0000000746417c23 */ /* 0x000fca0008000041 */
[----:B------:R1:W-:Y:S04]  /*1300*/  STG.E desc[UR36][R36.64], R65 ;  /* 0x0000004124007986 */ /* 0x0003e8000c101924 */
[----:B------:R-:W2:Y:S01]  /*1310*/  LDG.E R0, desc[UR36][R34.64] ;  /* 0x0000002422007981 */ /* 0x000ea2000c1e1900 */
[----:B0-----:R-:W-:-:S04]  /*1320*/  IADD3 R33, PT, PT, R39, 0x3, RZ ;  /* 0x0000000327217810 */ /* 0x001fc80007ffe0ff */
[----:B------:R-:W-:-:S05]  /*1330*/  IADD3 R33, P0, PT, R92, R33, RZ ;  /* 0x000000215c217210 */ /* 0x000fca0007f1e0ff */
[----:B------:R-:W-:Y:S01]  /*1340*/  IMAD.X R38, RZ, RZ, RZ, P0 ;  /* 0x000000ffff267224 */ /* 0x000fe200000e06ff */
[----:B------:R-:W-:-:S04]  /*1350*/  LEA R32, P0, R33, UR4, 0x2 ;  /* 0x0000000421207c11 */ /* 0x000fc8000f8010ff */
[----:B------:R-:W-:Y:S01]  /*1360*/  LEA.HI.X R33, R33, UR5, R38, 0x2, P0 ;  /* 0x0000000521217c11 */ /* 0x000fe200080f1426 */
[----:B--2---:R-:W-:-:S04]  /*1370*/  FMUL R0, R0, UR6 ;  /* 0x0000000600007c20 */ /* 0x004fc80008400000 */
[----:B------:R-:W-:-:S05]  /*1380*/  FFMA R63, R63, UR7, R0 ;  /* 0x000000073f3f7c23 */ /* 0x000fca0008000000 */
[----:B------:R0:W-:Y:S04]  /*1390*/  STG.E desc[UR36][R34.64], R63 ;  /* 0x0000003f22007986 */ /* 0x0001e8000c101924 */
[----:B------:R-:W2:Y:S01]  /*13a0*/  LDG.E R0, desc[UR36][R32.64] ;  /* 0x0000002420007981 */ /* 0x000ea2000c1e1900 */
[----:B-1----:R-:W-:-:S04]  /*13b0*/  IADD3 R37, PT, PT, R39, 0x4, RZ ;  /* 0x0000000427257810 */ /* 0x002fc80007ffe0ff */
[----:B------:R-:W-:-:S04]  /*13c0*/  IADD3 R37, P0, PT, R92, R37, RZ ;  /* 0x000000255c257210 */ /* 0x000fc80007f1e0ff */
[----:B------:R-:W-:Y:S02]  /*13d0*/  IADD3.X R38, PT, PT, RZ, RZ, RZ, P0, !PT ;  /* 0x000000ffff267210 */ /* 0x000fe400007fe4ff */
[----:B------:R-:W-:-:S04]  /*13e0*/  LEA R36, P0, R37, UR4, 0x2 ;  /* 0x0000000425247c11 */ /* 0x000fc8000f8010ff */
[----:B------:R-:W-:Y:S01]  /*13f0*/  LEA.HI.X R37, R37, UR5, R38, 0x2, P0 ;  /* 0x0000000525257c11 */ /* 0x000fe200080f1426 */
[----:B--2---:R-:W-:-:S04]  /*1400*/  FMUL R65, R0, UR6 ;  /* 0x0000000600417c20 */ /* 0x004fc80008400000 */
[----:B------:R-:W-:-:S05]  /*1410*/  FFMA R65, R62, UR7, R65 ;  /* 0x000000073e417c23 */ /* 0x000fca0008000041 */
[----:B------:R1:W-:Y:S04]  /*1420*/  STG.E desc[UR36][R32.64], R65 ;  /* 0x0000004120007986 */ /* 0x0003e8000c101924 */
[----:B------:R-:W2:Y:S01]  /*1430*/  LDG.E R0, desc[UR36][R36.64] ;  /* 0x0000002424007981 */ /* 0x000ea2000c1e1900 */
[----:B0-----:R-:W-:-:S05]  /*1440*/  VIADD R35, R39, 0x5 ;  /* 0x0000000527237836 */ /* 0x001fca0000000000 */
        /* <DEDUP_REMOVED lines=8> */
[----:B-1----:R-:W-:-:S04]  /*14d0*/  IADD3 R33, PT, PT, R39, 0x6, RZ ;  /* 0x0000000627217810 */ /* 0x002fc80007ffe0ff */
        /* <DEDUP_REMOVED lines=8> */
[----:B0-----:R-:W-:-:S04]  /*1560*/  IADD3 R37, PT, PT, R39, 0x7, RZ ;  /* 0x0000000727257810 */ /* 0x001fc80007ffe0ff */
        /* <DEDUP_REMOVED lines=8> */
[----:B------:R-:W-:-:S05]  /*15f0*/  VIADD R61, R39, UR8 ;  /* 0x00000008273d7c36 */ /* 0x000fca0008000000 */
[----:B-1----:R-:W-:-:S04]  /*1600*/  IADD3 R35, P0, PT, R92, R61, RZ ;  /* 0x0000003d5c237210 */ /* 0x002fc80007f1e0ff */
[----:B------:R-:W-:Y:S02]  /*1610*/  IADD3.X R38, PT, PT, RZ, RZ, RZ, P0, !PT ;  /* 0x000000ffff267210 */ /* 0x000fe400007fe4ff */
[----:B------:R-:W-:-:S04]  /*1620*/  LEA R34, P0, R35, UR4, 0x2 ;  /* 0x0000000423227c11 */ /* 0x000fc8000f8010ff */
[----:B------:R-:W-:Y:S01]  /*1630*/  LEA.HI.X R35, R35, UR5, R38, 0x2, P0 ;  /* 0x0000000523237c11 */ /* 0x000fe200080f1426 */
[----:B--2---:R-:W-:-:S04]  /*1640*/  FMUL R39, R0, UR6 ;  /* 0x0000000600277c20 */ /* 0x004fc80008400000 */
[----:B------:R-:W-:-:S05]  /*1650*/  FFMA R39, R58, UR7, R39 ;  /* 0x000000073a277c23 */ /* 0x000fca0008000027 */
[----:B------:R1:W-:Y:S04]  /*1660*/  STG.E desc[UR36][R36.64], R39 ;  /* 0x0000002724007986 */ /* 0x0003e8000c101924 */
[----:B------:R-:W2:Y:S04]  /*1670*/  LDG.E R0, desc[UR36][R34.64] ;  /* 0x0000002422007981 */ /* 0x000ea8000c1e1900 */
[----:B0-----:R-:W3:Y:S01]  /*1680*/  LDG.E R33, desc[UR36][R34.64+0x4] ;  /* 0x0000042422217981 */ /* 0x001ee2000c1e1900 */
[----:B------:R-:W-:-:S04]  /*1690*/  IADD3 R67, PT, PT, R67, UR8, RZ ;  /* 0x0000000843437c10 */ /* 0x000fc8000fffe0ff */
[----:B------:R-:W-:-:S05]  /*16a0*/  IADD3 R67, P0, PT, R92, R67, RZ ;  /* 0x000000435c437210 */ /* 0x000fca0007f1e0ff */
[----:B------:R-:W-:Y:S01]  /*16b0*/  IMAD.X R38, RZ, RZ, RZ, P0 ;  /* 0x000000ffff267224 */ /* 0x000fe200000e06ff */
[----:B------:R-:W-:Y:S01]  /*16c0*/  LEA R32, P0, R67, UR4, 0x2 ;  /* 0x0000000443207c11 */ /* 0x000fe2000f8010ff */
[----:B--2---:R-:W-:Y:S01]  /*16d0*/  FMUL R0, R0, UR6 ;  /* 0x0000000600007c20 */ /* 0x004fe20008400000 */
[----:B---3--:R-:W-:-:S03]  /*16e0*/  FMUL R59, R33, UR6 ;  /* 0x00000006213b7c20 */ /* 0x008fc60008400000 */
[----:B------:R-:W-:Y:S01]  /*16f0*/  FFMA R57, R57, UR7, R0 ;  /* 0x0000000739397c23 */ /* 0x000fe20008000000 */
[----:B------:R-:W-:Y:S01]  /*1700*/  LEA.HI.X R33, R67, UR5, R38, 0x2, P0 ;  /* 0x0000000543217c11 */ /* 0x000fe200080f1426 */
[----:B------:R-:W-:-:S03]  /*1710*/  FFMA R59, R56, UR7, R59 ;  /* 0x00000007383b7c23 */ /* 0x000fc6000800003b */
[----:B------:R-:W-:Y:S04]  /*1720*/  STG.E desc[UR36][R34.64], R57 ;  /* 0x0000003922007986 */ /* 0x000fe8000c101924 */
[----:B------:R0:W-:Y:S04]  /*1730*/  STG.E desc[UR36][R34.64+0x4], R59 ;  /* 0x0000043b22007986 */ /* 0x0001e8000c101924 */
[----:B------:R-:W2:Y:S04]  /*1740*/  LDG.E R0, desc[UR36][R32.64] ;  /* 0x0000002420007981 */ /* 0x000ea8000c1e1900 */
[----:B-1----:R-:W3:Y:S01]  /*1750*/  LDG.E R37, desc[UR36][R32.64+0x4] ;  /* 0x0000042420257981 */ /* 0x002ee2000c1e1900 */
[----:B------:R-:W-:-:S04]  /*1760*/  IADD3 R39, PT, PT, R61, 0x4, RZ ;  /* 0x000000043d277810 */ /* 0x000fc80007ffe0ff */
[----:B------:R-:W-:-:S04]  /*1770*/  IADD3 R38, P0, PT, R92, R39, RZ ;  /* 0x000000275c267210 */ /* 0x000fc80007f1e0ff */
[----:B------:R-:W-:Y:S02]  /*1780*/  IADD3.X R63, PT, PT, RZ, RZ, RZ, P0, !PT ;  /* 0x000000ffff3f7210 */ /* 0x000fe400007fe4ff */
        /* <DEDUP_REMOVED lines=9> */
[----:B0-----:R-:W3:Y:S01]  /*1820*/  LDG.E R35, desc[UR36][R36.64+0x4] ;  /* 0x0000042424237981 */ /* 0x001ee2000c1e1900 */
[----:B------:R-:W-:-:S05]  /*1830*/  VIADD R57, R61, 0x6 ;  /* 0x000000063d397836 */ /* 0x000fca0000000000 */
        /* <DEDUP_REMOVED lines=33> */
[----:B-1----:R-:W-:-:S05]  /*1a50*/  VIADD R35, R61, 0x2 ;  /* 0x000000023d237836 */ /* 0x002fca0000000000 */
        /* <DEDUP_REMOVED lines=17> */
[----:B------:R-:W-:-:S04]  /*1b70*/  IADD3 R49, PT, PT, R61, 0x4, RZ ;  /* 0x000000043d317810 */ /* 0x000fc80007ffe0ff */
[----:B-1----:R-:W-:-:S04]  /*1b80*/  IADD3 R37, P0, PT, R92, R49, RZ ;  /* 0x000000315c257210 */ /* 0x002fc80007f1e0ff */
        /* <DEDUP_REMOVED lines=43> */
[----:B0-----:R-:W3:Y:S04]  /*1e40*/  LDG.E R32, desc[UR36][R34.64+0x4] ;  /* 0x0000042422207981 */ /* 0x001ee8000c1e1900 */
[----:B------:R-:W4:Y:S04]  /*1e50*/  LDG.E R38, desc[UR36][R34.64+0x8] ;  /* 0x0000082422267981 */ /* 0x000f28000c1e1900 */
[----:B------:R-:W1:Y:S01]  /*1e60*/  LDG.E R42, desc[UR36][R34.64+0xc] ;  /* 0x00000c24222a7981 */ /* 0x000e62000c1e1900 */
[----:B------:R-:W-:-:S04]  /*1e70*/  IADD3 R49, PT, PT, R49, UR8, RZ ;  /* 0x0000000831317c10 */ /* 0x000fc8000fffe0ff */
[----:B------:R-:W-:Y:S01]  /*1e80*/  IADD3 R49, P0, PT, R92, R49, RZ ;  /* 0x000000315c317210 */ /* 0x000fe20007f1e0ff */
[----:B--2---:R-:W-:-:S04]  /*1e90*/  FMUL R0, R0, UR6 ;  /* 0x0000000600007c20 */ /* 0x004fc80008400000 */
[----:B------:R-:W-:Y:S01]  /*1ea0*/  FFMA R41, R41, UR7, R0 ;  /* 0x0000000729297c23 */ /* 0x000fe20008000000 */
[----:B------:R-:W-:Y:S02]  /*1eb0*/  IMAD.X R0, RZ, RZ, RZ, P0 ;  /* 0x000000ffff007224 */ /* 0x000fe400000e06ff */
[----:B---3--:R-:W-:Y:S01]  /*1ec0*/  FMUL R33, R32, UR6 ;  /* 0x0000000620217c20 */ /* 0x008fe20008400000 */
[----:B------:R-:W-:Y:S01]  /*1ed0*/  LEA R32, P0, R49, UR4, 0x2 ;  /* 0x0000000431207c11 */ /* 0x000fe2000f8010ff */
[----:B----4-:R-:W-:Y:S01]  /*1ee0*/  FMUL R38, R38, UR6 ;  /* 0x0000000626267c20 */ /* 0x010fe20008400000 */
[----:B-1----:R-:W-:Y:S01]  /*1ef0*/  FMUL R39, R42, UR6 ;  /* 0x000000062a277c20 */ /* 0x002fe20008400000 */
[----:B------:R-:W-:Y:S02]  /*1f00*/  FFMA R37, R40, UR7, R33 ;  /* 0x0000000728257c23 */ /* 0x000fe40008000021 */
[----:B------:R-:W-:Y:S01]  /*1f10*/  FFMA R31, R31, UR7, R38 ;  /* 0x000000071f1f7c23 */ /* 0x000fe20008000026 */
[----:B------:R-:W-:Y:S01]  /*1f20*/  LEA.HI.X R33, R49, UR5, R0, 0x2, P0 ;  /* 0x0000000531217c11 */ /* 0x000fe200080f1400 */
[----:B------:R-:W-:Y:S01]  /*1f30*/  FFMA R39, R30, UR7, R39 ;  /* 0x000000071e277c23 */ /* 0x000fe20008000027 */
[----:B------:R0:W-:Y:S04]  /*1f40*/  STG.E desc[UR36][R34.64], R41 ;  /* 0x0000002922007986 */ /* 0x0001e8000c101924 */
[----:B------:R-:W-:Y:S04]  /*1f50*/  STG.E desc[UR36][R34.64+0x4], R37 ;  /* 0x0000042522007986 */ /* 0x000fe8000c101924 */
[----:B------:R1:W-:Y:S04]  /*1f60*/  STG.E desc[UR36][R34.64+0x8], R31 ;  /* 0x0000081f22007986 */ /* 0x0003e8000c101924 */
[----:B------:R2:W-:Y:S04]  /*1f70*/  STG.E desc[UR36][R34.64+0xc], R39 ;  /* 0x00000c2722007986 */ /* 0x0005e8000c101924 */
[----:B------:R-:W3:Y:S04]  /*1f80*/  LDG.E R0, desc[UR36][R32.64] ;  /* 0x0000002420007981 */ /* 0x000ee8000c1e1900 */
[----:B------:R-:W1:Y:S04]  /*1f90*/  LDG.E R30, desc[UR36][R32.64+0x4] ;  /* 0x00000424201e7981 */ /* 0x000e68000c1e1900 */
[----:B------:R-:W4:Y:S04]  /*1fa0*/  LDG.E R36, desc[UR36][R32.64+0x8] ;  /* 0x0000082420247981 */ /* 0x000f28000c1e1900 */
[----:B------:R-:W2:Y:S01]  /*1fb0*/  LDG.E R38, desc[UR36][R32.64+0xc] ;  /* 0x00000c2420267981 */ /* 0x000ea2000c1e1900 */
[----:B------:R-:W-:-:S04]  /*1fc0*/  IADD3 R61, PT, PT, R61, UR8, RZ ;  /* 0x000000083d3d7c10 */ /* 0x000fc8000fffe0ff */
[----:B------:R-:W-:-:S04]  /*1fd0*/  IADD3 R40, P0, PT, R92, R61, RZ ;  /* 0x0000003d5c287210 */ /* 0x000fc80007f1e0ff */
[----:B0-----:R-:W-:Y:S01]  /*1fe0*/  IADD3.X R41, PT, PT, RZ, RZ, RZ, P0, !PT ;  /* 0x000000ffff297210 */ /* 0x001fe200007fe4ff */
[----:B---3--:R-:W-:Y:S01]  /*1ff0*/  FMUL R0, R0, UR6 ;  /* 0x0000000600007c20 */ /* 0x008fe20008400000 */
[----:B-1----:R-:W-:Y:S01]  /*2000*/  FMUL R31, R30, UR6 ;  /* 0x000000061e1f7c20 */ /* 0x002fe20008400000 */
[----:B------:R-:W-:Y:S01]  /*2010*/  LEA R30, P0, R40, UR4, 0x2 ;  /* 0x00000004281e7c11 */ /* 0x000fe2000f8010ff */
[----:B----4-:R-:W-:Y:S01]  /*2020*/  FMUL R36, R36, UR6 ;  /* 0x0000000624247c20 */ /* 0x010fe20008400000 */
[----:B--2---:R-:W-:Y:S01]  /*2030*/  FMUL R39, R38, UR6 ;  /* 0x0000000626277c20 */ /* 0x004fe20008400000 */
[----:B------:R-:W-:Y:S01]  /*2040*/  FFMA R29, R29, UR7, R0 ;  /* 0x000000071d1d7c23 */ /* 0x000fe20008000000 */
[----:B------:R-:W-:Y:S01]  /*2050*/  FFMA R35, R28, UR7, R31 ;  /* 0x000000071c237c23 */ /* 0x000fe2000800001f */
[----:B------:R-:W-:Y:S01]  /*2060*/  FFMA R37, R27, UR7, R36 ;  /* 0x000000071b257c23 */ /* 0x000fe20008000024 */
[----:B------:R-:W-:Y:S01]  /*2070*/  FFMA R39, R26, UR7, R39 ;  /* 0x000000071a277c23 */ /* 0x000fe20008000027 */
[----:B------:R-:W-:Y:S01]  /*2080*/  LEA.HI.X R31, R40, UR5, R41, 0x2, P0 ;  /* 0x00000005281f7c11 */ /* 0x000fe200080f1429 */
[----:B------:R-:W-:Y:S04]  /*2090*/  STG.E desc[UR36][R32.64], R29 ;  /* 0x0000001d20007986 */ /* 0x000fe8000c101924 */
[----:B------:R0:W-:Y:S04]  /*20a0*/  STG.E desc[UR36][R32.64+0x4], R35 ;  /* 0x0000042320007986 */ /* 0x0001e8000c101924 */
[----:B------:R-:W-:Y:S04]  /*20b0*/  STG.E desc[UR36][R32.64+0x8], R37 ;  /* 0x0000082520007986 */ /* 0x000fe8000c101924 */
[----:B------:R1:W-:Y:S04]  /*20c0*/  STG.E desc[UR36][R32.64+0xc], R39 ;  /* 0x00000c2720007986 */ /* 0x0003e8000c101924 */
[----:B------:R-:W2:Y:S01]  /*20d0*/  LDG.E R0, desc[UR36][R30.64] ;  /* 0x000000241e007981 */ /* 0x000ea2000c1e1900 */
[----:B------:R-:W-:-:S05]  /*20e0*/  VIADD R27, R61, 0x1 ;  /* 0x000000013d1b7836 */ /* 0x000fca0000000000 */
[----:B------:R-:W-:-:S04]  /*20f0*/  IADD3 R27, P0, PT, R92, R27, RZ ;  /* 0x0000001b5c1b7210 */ /* 0x000fc80007f1e0ff */
[----:B------:R-:W-:Y:S02]  /*2100*/  IADD3.X R28, PT, PT, RZ, RZ, RZ, P0, !PT ;  /* 0x000000ffff1c7210 */ /* 0x000fe400007fe4ff */
[----:B------:R-:W-:-:S04]  /*2110*/  LEA R26, P0, R27, UR4, 0x2 ;  /* 0x000000041b1a7c11 */ /* 0x000fc8000f8010ff */
[----:B------:R-:W-:Y:S01]  /*2120*/  LEA.HI.X R27, R27, UR5, R28, 0x2, P0 ;  /* 0x000000051b1b7c11 */ /* 0x000fe200080f141c */
[----:B--2---:R-:W-:-:S04]  /*2130*/  FMUL R0, R0, UR6 ;  /* 0x0000000600007c20 */ /* 0x004fc80008400000 */
[----:B------:R-:W-:-:S05]  /*2140*/  FFMA R25, R25, UR7, R0 ;  /* 0x0000000719197c23 */ /* 0x000fca0008000000 */
[----:B------:R2:W-:Y:S04]  /*2150*/  STG.E desc[UR36][R30.64], R25 ;  /* 0x000000191e007986 */ /* 0x0005e8000c101924 */
[----:B------:R-:W3:Y:S01]  /*2160*/  LDG.E R0, desc[UR36][R26.64] ;  /* 0x000000241a007981 */ /* 0x000ee2000c1e1900 */
[----:B0-----:R-:W-:-:S04]  /*2170*/  IADD3 R35, PT, PT, R61, 0x2, RZ ;  /* 0x000000023d237810 */ /* 0x001fc80007ffe0ff */
[----:B------:R-:W-:-:S05]  /*2180*/  IADD3 R29, P0, PT, R92, R35, RZ ;  /* 0x000000235c1d7210 */ /* 0x000fca0007f1e0ff */
[----:B-1----:R-:W-:Y:S01]  /*2190*/  IMAD.X R32, RZ, RZ, RZ, P0 ;  /* 0x000000ffff207224 */ /* 0x002fe200000e06ff */
[----:B------:R-:W-:-:S04]  /*21a0*/  LEA R28, P0, R29, UR4, 0x2 ;  /* 0x000000041d1c7c11 */ /* 0x000fc8000f8010ff */
[----:B------:R-:W-:Y:S01]  /*21b0*/  LEA.HI.X R29, R29, UR5, R32, 0x2, P0 ;  /* 0x000000051d1d7c11 */ /* 0x000fe200080f1420 */
[----:B---3--:R-:W-:-:S04]  /*21c0*/  FMUL R33, R0, UR6 ;  /* 0x0000000600217c20 */ /* 0x008fc80008400000 */
[----:B------:R-:W-:-:S05]  /*21d0*/  FFMA R33, R24, UR7, R33 ;  /* 0x0000000718217c23 */ /* 0x000fca0008000021 */
[----:B------:R0:W-:Y:S04]  /*21e0*/  STG.E desc[UR36][R26.64], R33 ;  /* 0x000000211a007986 */ /* 0x0001e8000c101924 */
[----:B------:R-:W3:Y:S01]  /*21f0*/  LDG.E R0, desc[UR36][R28.64] ;  /* 0x000000241c007981 */ /* 0x000ee2000c1e1900 */
[----:B--2---:R-:W-:-:S04]  /*2200*/  IADD3 R25, PT, PT, R61, 0x3, RZ ;  /* 0x000000033d197810 */ /* 0x004fc80007ffe0ff */
[----:B------:R-:W-:-:S04]  /*2210*/  IADD3 R25, P0, PT, R92, R25, RZ ;  /* 0x000000195c197210 */ /* 0x000fc80007f1e0ff */
[----:B------:R-:W-:Y:S02]  /*2220*/  IADD3.X R30, PT, PT, RZ, RZ, RZ, P0, !PT ;  /* 0x000000ffff1e7210 */ /* 0x000fe400007fe4ff */
[----:B------:R-:W-:-:S04]  /*2230*/  LEA R24, P0, R25, UR4, 0x2 ;  /* 0x0000000419187c11 */ /* 0x000fc8000f8010ff */
[----:B------:R-:W-:Y:S01]  /*2240*/  LEA.HI.X R25, R25, UR5, R30, 0x2, P0 ;  /* 0x0000000519197c11 */ /* 0x000fe200080f141e */
[----:B---3--:R-:W-:-:S04]  /*2250*/  FMUL R0, R0, UR6 ;  /* 0x0000000600007c20 */ /* 0x008fc80008400000 */
        /* <DEDUP_REMOVED lines=39> */
[----:B------:R-:W-:-:S04]  /*24d0*/  IADD3 R61, PT, PT, R61, UR8, RZ ;  /* 0x000000083d3d7c10 */ /* 0x000fc8000fffe0ff */
[----:B0-----:R-:W-:-:S05]  /*24e0*/  IADD3 R23, P0, PT, R92, R61, RZ ;  /* 0x0000003d5c177210 */ /* 0x001fca0007f1e0ff */
[----:B------:R-:W-:Y:S01]  /*24f0*/  IMAD.X R26, RZ, RZ, RZ, P0 ;  /* 0x000000ffff1a7224 */ /* 0x000fe200000e06ff */
[----:B------:R-:W-:-:S04]  /*2500*/  LEA R22, P0, R23, UR4, 0x2 ;  /* 0x0000000417167c11 */ /* 0x000fc8000f8010ff */
[----:B------:R-:W-:Y:S01]  /*2510*/  LEA.HI.X R23, R23, UR5, R26, 0x2, P0 ;  /* 0x0000000517177c11 */ /* 0x000fe200080f141a */
[----:B--2---:R-:W-:-:S04]  /*2520*/  FMUL R27, R0, UR6 ;  /* 0x00000006001b7c20 */ /* 0x004fc80008400000 */
[----:B------:R-:W-:-:S05]  /*2530*/  FFMA R27, R18, UR7, R27 ;  /* 0x00000007121b7c23 */ /* 0x000fca000800001b */
[----:B------:R0:W-:Y:S04]  /*2540*/  STG.E desc[UR36][R20.64], R27 ;  /* 0x0000001b14007986 */ /* 0x0001e8000c101924 */
[----:B------:R-:W2:Y:S04]  /*2550*/  LDG.E R0, desc[UR36][R22.64] ;  /* 0x0000002416007981 */ /* 0x000ea8000c1e1900 */
[----:B-1----:R-:W3:Y:S01]  /*2560*/  LDG.E R19, desc[UR36][R22.64+0x4] ;  /* 0x0000042416137981 */ /* 0x002ee2000c1e1900 */
[----:B------:R-:W-:-:S04]  /*2570*/  IADD3 R35, PT, PT, R35, UR8, RZ ;  /* 0x0000000823237c10 */ /* 0x000fc8000fffe0ff */
        /* <DEDUP_REMOVED lines=11> */
[----:B------:R-:W3:Y:S01]  /*2630*/  LDG.E R17, desc[UR36][R18.64+0x4] ;  /* 0x0000042412117981 */ /* 0x000ee2000c1e1900 */
[----:B0-----:R-:W-:-:S05]  /*2640*/  VIADD R21, R61, 0x4 ;  /* 0x000000043d157836 */ /* 0x001fca0000000000 */
[----:B------:R-:W-:-:S04]  /*2650*/  IADD3 R21, P0, PT, R92, R21, RZ ;  /* 0x000000155c157210 */ /* 0x000fc80007f1e0ff */
[----:B------:R-:W-:Y:S02]  /*2660*/  IADD3.X R20, PT, PT, RZ, RZ, RZ, P0, !PT ;  /* 0x000000ffff147210 */ /* 0x000fe400007fe4ff */
[----:B------:R-:W-:Y:S01]  /*2670*/  LEA R16, P0, R21, UR4, 0x2 ;  /* 0x0000000415107c11 */ /* 0x000fe2000f8010ff */
[----:B--2---:R-:W-:Y:S01]  /*2680*/  FMUL R0, R0, UR6 ;  /* 0x0000000600007c20 */ /* 0x004fe20008400000 */
[----:B---3--:R-:W-:Y:S02]  /*2690*/  FMUL R27, R17, UR6 ;  /* 0x00000006111b7c20 */ /* 0x008fe40008400000 */
[----:B------:R-:W-:Y:S01]  /*26a0*/  LEA.HI.X R17, R21, UR5, R20, 0x2, P0 ;  /* 0x0000000515117c11 */ /* 0x000fe200080f1414 */
[----:B------:R-:W-:Y:S01]  /*26b0*/  FFMA R21, R15, UR7, R0 ;  /* 0x000000070f157c23 */ /* 0x000fe20008000000 */
[----:B------:R-:W-:-:S04]  /*26c0*/  FFMA R27, R14, UR7, R27 ;  /* 0x000000070e1b7c23 */ /* 0x000fc8000800001b */
[----:B------:R0:W-:Y:S04]  /*26d0*/  STG.E desc[UR36][R18.64], R21 ;  /* 0x0000001512007986 */ /* 0x0001e8000c101924 */
[----:B------:R2:W-:Y:S04]  /*26e0*/  STG.E desc[UR36][R18.64+0x4], R27 ;  /* 0x0000041b12007986 */ /* 0x0005e8000c101924 */
[----:B------:R-:W3:Y:S04]  /*26f0*/  LDG.E R0, desc[UR36][R16.64] ;  /* 0x0000002410007981 */ /* 0x000ee8000c1e1900 */
[----:B------:R-:W4:Y:S01]  /*2700*/  LDG.E R15, desc[UR36][R16.64+0x4] ;  /* 0x00000424100f7981 */ /* 0x000f22000c1e1900 */
[----:B-1----:R-:W-:-:S04]  /*2710*/  IADD3 R23, PT, PT, R61, 0x6, RZ ;  /* 0x000000063d177810 */ /* 0x002fc80007ffe0ff */
[----:B------:R-:W-:-:S05]  /*2720*/  IADD3 R20, P0, PT, R92, R23, RZ ;  /* 0x000000175c147210 */ /* 0x000fca0007f1e0ff */
[----:B------:R-:W-:Y:S01]  /*2730*/  IMAD.X R25, RZ, RZ, RZ, P0 ;  /* 0x000000ffff197224 */ /* 0x000fe200000e06ff */
[----:B------:R-:W-:Y:S01]  /*2740*/  LEA R14, P0, R20, UR4, 0x2 ;  /* 0x00000004140e7c11 */ /* 0x000fe2000f8010ff */
[----:B---3--:R-:W-:Y:S01]  /*2750*/  FMUL R0, R0, UR6 ;  /* 0x0000000600007c20 */ /* 0x008fe20008400000 */
[----:B----4-:R-:W-:-:S03]  /*2760*/  FMUL R23, R15, UR6 ;  /* 0x000000060f177c20 */ /* 0x010fc60008400000 */
[----:B0-----:R-:W-:Y:S01]  /*2770*/  FFMA R21, R13, UR7, R0 ;  /* 0x000000070d157c23 */ /* 0x001fe20008000000 */
[----:B------:R-:W-:Y:S01]  /*2780*/  LEA.HI.X R15, R20, UR5, R25, 0x2, P0 ;  /* 0x00000005140f7c11 */ /* 0x000fe200080f1419 */
[----:B------:R-:W-:-:S03]  /*2790*/  FFMA R23, R12, UR7, R23 ;  /* 0x000000070c177c23 */ /* 0x000fc60008000017 */
[----:B------:R-:W-:Y:S04]  /*27a0*/  STG.E desc[UR36][R16.64], R21 ;  /* 0x0000001510007986 */ /* 0x000fe8000c101924 */
[----:B------:R0:W-:Y:S04]  /*27b0*/  STG.E desc[UR36][R16.64+0x4], R23 ;  /* 0x0000041710007986 */ /* 0x0001e8000c101924 */
[----:B------:R-:W3:Y:S04]  /*27c0*/  LDG.E R0, desc[UR36][R14.64] ;  /* 0x000000240e007981 */ /* 0x000ee8000c1e1900 */
[----:B------:R-:W4:Y:S01]  /*27d0*/  LDG.E R13, desc[UR36][R14.64+0x4] ;  /* 0x000004240e0d7981 */ /* 0x000f22000c1e1900 */
[----:B------:R-:W-:-:S04]  /*27e0*/  IADD3 R61, PT, PT, R61, UR8, RZ ;  /* 0x000000083d3d7c10 */ /* 0x000fc8000fffe0ff */
[----:B--2---:R-:W-:-:S04]  /*27f0*/  IADD3 R18, P0, PT, R92, R61, RZ ;  /* 0x0000003d5c127210 */ /* 0x004fc80007f1e0ff */
[----:B------:R-:W-:Y:S02]  /*2800*/  IADD3.X R19, PT, PT, RZ, RZ, RZ, P0, !PT ;  /* 0x000000ffff137210 */ /* 0x000fe400007fe4ff */
[----:B------:R-:W-:Y:S01]  /*2810*/  LEA R12, P0, R18, UR4, 0x2 ;  /* 0x00000004120c7c11 */ /* 0x000fe2000f8010ff */
[----:B---3--:R-:W-:Y:S01]  /*2820*/  FMUL R0, R0, UR6 ;  /* 0x0000000600007c20 */ /* 0x008fe20008400000 */
[----:B----4-:R-:W-:Y:S02]  /*2830*/  FMUL R25, R13, UR6 ;  /* 0x000000060d197c20 */ /* 0x010fe40008400000 */
[----:B------:R-:W-:Y:S01]  /*2840*/  LEA.HI.X R13, R18, UR5, R19, 0x2, P0 ;  /* 0x00000005120d7c11 */ /* 0x000fe200080f1413 */
[----:B------:R-:W-:Y:S01]  /*2850*/  FFMA R19, R11, UR7, R0 ;  /* 0x000000070b137c23 */ /* 0x000fe20008000000 */
[----:B------:R-:W-:-:S04]  /*2860*/  FFMA R25, R10, UR7, R25 ;  /* 0x000000070a197c23 */ /* 0x000fc80008000019 */
[----:B------:R-:W-:Y:S04]  /*2870*/  STG.E desc[UR36][R14.64], R19 ;  /* 0x000000130e007986 */ /* 0x000fe8000c101924 */
[----:B------:R1:W-:Y:S04]  /*2880*/  STG.E desc[UR36][R14.64+0x4], R25 ;  /* 0x000004190e007986 */ /* 0x0003e8000c101924 */
[----:B------:R-:W2:Y:S01]  /*2890*/  LDG.E R0, desc[UR36][R12.64] ;  /* 0x000000240c007981 */ /* 0x000ea2000c1e1900 */
[----:B------:R-:W-:-:S05]  /*28a0*/  VIADD R11, R61, 0x1 ;  /* 0x000000013d0b7836 */ /* 0x000fca0000000000 */
[----:B------:R-:W-:-:S04]  /*28b0*/  IADD3 R11, P0, PT, R92, R11, RZ ;  /* 0x0000000b5c0b7210 */ /* 0x000fc80007f1e0ff */
[----:B0-----:R-:W-:Y:S02]  /*28c0*/  IADD3.X R16, PT, PT, RZ, RZ, RZ, P0, !PT ;  /* 0x000000ffff107210 */ /* 0x001fe400007fe4ff */
        /* <DEDUP_REMOVED lines=51> */
[----:B------:R-:W-:-:S04]  /*2c00*/  IADD3 R61, PT, PT, R61, 0x7, RZ ;  /* 0x000000073d3d7810 */ /* 0x000fc80007ffe0ff */
[----:B------:R-:W-:-:S04]  /*2c10*/  IADD3 R61, P0, PT, R92, R61, RZ ;  /* 0x0000003d5c3d7210 */ /* 0x000fc80007f1e0ff */
[----:B0-----:R-:W-:Y:S02]  /*2c20*/  IADD3.X R10, PT, PT, RZ, RZ, RZ, P0, !PT ;  /* 0x000000ffff0a7210 */ /* 0x001fe400007fe4ff */
[----:B------:R-:W-:-:S04]  /*2c30*/  LEA R4, P0, R61, UR4, 0x2 ;  /* 0x000000043d047c11 */ /* 0x000fc8000f8010ff */
[----:B------:R-:W-:Y:S01]  /*2c40*/  LEA.HI.X R5, R61, UR5, R10, 0x2, P0 ;  /* 0x000000053d057c11 */ /* 0x000fe200080f140a */
[----:B--2---:R-:W-:-:S04]  /*2c50*/  FMUL R0, R0, UR6 ;  /* 0x0000000600007c20 */ /* 0x004fc80008400000 */
[----:B------:R-:W-:-:S05]  /*2c60*/  FFMA R3, R3, UR7, R0 ;  /* 0x0000000703037c23 */ /* 0x000fca0008000000 */
[----:B------:R-:W-:Y:S04]  /*2c70*/  STG.E desc[UR36][R8.64], R3 ;  /* 0x0000000308007986 */ /* 0x000fe8000c101924 */
[----:B------:R-:W1:Y:S02]  /*2c80*/  LDG.E R0, desc[UR36][R4.64] ;  /* 0x0000002404007981 */ /* 0x000e64000c1e1900 */
[----:B-1----:R-:W-:-:S04]  /*2c90*/  FMUL R7, R0, UR6 ;  /* 0x0000000600077c20 */ /* 0x002fc80008400000 */
[----:B------:R-:W-:-:S05]  /*2ca0*/  FFMA R7, R2, UR7, R7 ;  /* 0x0000000702077c23 */ /* 0x000fca0008000007 */
[----:B------:R-:W-:Y:S01]  /*2cb0*/  STG.E desc[UR36][R4.64], R7 ;  /* 0x0000000704007986 */ /* 0x000fe2000c101924 */
[----:B------:R-:W-:Y:S05]  /*2cc0*/  EXIT ;  /* 0x000000000000794d */ /* 0x000fea0003800000 */
.L_x_4:
[----:B------:R-:W-:-:S00]  /*2cd0*/  BRA `(.L_x_4) ;  /* 0xfffffffc00fc7947 */ /* 0x000fc0000383ffff */
[----:B------:R-:W-:-:S00]  /*2ce0*/  NOP ;  /* 0x0000000000007918 */ /* 0x000fc00000000000 */
        /* <DEDUP_REMOVED lines=9> */
.L_x_10:


//--------------------- .text._Z18sgemm2DBlocktilingILi128ELi128ELi8ELi8ELi8EEviiifPKfS1_fPf --------------------------
	.section	.text._Z18sgemm2DBlocktilingILi128ELi128ELi8ELi8ELi8EEviiifPKfS1_fPf,"ax",@progbits
	.align	128
        .global         _Z18sgemm2DBlocktilingILi128ELi128ELi8ELi8ELi8EEviiifPKfS1_fPf
        .type           _Z18sgemm2DBlocktilingILi128ELi128ELi8ELi8ELi8EEviiifPKfS1_fPf,@function
        .size           _Z18sgemm2DBlocktilingILi128ELi128ELi8ELi8ELi8EEviiifPKfS1_fPf,(.L_x_11 - _Z18sgemm2DBlocktilingILi128ELi128ELi8ELi8ELi8EEviiifPKfS1_fPf)
        .other          _Z18sgemm2DBlocktilingILi128ELi128ELi8ELi8ELi8EEviiifPKfS1_fPf,@"STO_CUDA_ENTRY STV_DEFAULT"
_Z18sgemm2DBlocktilingILi128ELi128ELi8ELi8ELi8EEviiifPKfS1_fPf:
.text._Z18sgemm2DBlocktilingILi128ELi128ELi8ELi8ELi8EEviiifPKfS1_fPf:
[----:B------:R-:W0:Y:S01]  /*0000*/  LDC R1, c[0x0][0x37c] ;  /* 0x0000df00ff017b82 */ /* 0x000e220000000800 */
[----:B------:R-:W1:Y:S01]  /*0010*/  LDCU UR4, c[0x0][0x360] ;  /* 0x00006c00ff0477ac */ /* 0x000e620008000800 */
[----:B------:R-:W2:Y:S01]  /*0020*/  LDCU.64 UR36, c[0x0][0x358] ;  /* 0x00006b00ff2477ac */ /* 0x000ea20008000a00 */
[----:B-1----:R-:W-:-:S09]  /*0030*/  UISETP.NE.AND UP0, UPT, UR4, 0x100, UPT ;  /* 0x000001000400788c */ /* 0x002fd2000bf05270 */
[----:B--2---:R-:W-:Y:S05]  /*0040*/  BRA.U !UP0, `(.L_x_5) ;  /* 0x0000000108407547 */ /* 0x004fea000b800000 */
[----:B------:R-:W-:Y:S01]  /*0050*/  MOV R0, 0x0 ;  /* 0x0000000000007802 */ /* 0x000fe20000000f00 */
[----:B------:R-:W1:Y:S01]  /*0060*/  LDCU.64 UR4, c[0x4][0x18] ;  /* 0x01000300ff0477ac */ /* 0x000e620008000a00 */
[----:B------:R-:W-:Y:S02]  /*0070*/  HFMA2 R8, -RZ, RZ, 0, 1.78813934326171875e-06 ;  /* 0x0000001eff087431 */ /* 0x000fe400000001ff */
[----:B------:R-:W-:Y:S01]  /*0080*/  IMAD.MOV.U32 R12, RZ, RZ, 0x1 ;  /* 0x00000001ff0c7424 */ /* 0x000fe200078e00ff */
[----:B------:R2:W3:Y:S01]  /*0090*/  LDC.64 R2, c[0x4][R0] ;  /* 0x0100000000027b82 */ /* 0x0004e20000000a00 */
[----:B------:R-:W4:Y:S01]  /*00a0*/  LDCU.64 UR6, c[0x4][0x20] ;  /* 0x01000400ff0677ac */ /* 0x000f220008000a00 */
[----:B------:R-:W-:Y:S01]  /*00b0*/  MOV R13, RZ ;  /* 0x000000ff000d7202 */ /* 0x000fe20000000f00 */
[----:B------:R-:W5:Y:S01]  /*00c0*/  LDCU.64 UR8, c[0x4][0x8] ;  /* 0x01000100ff0877ac */ /* 0x000f620008000a00 */
[----:B-1----:R-:W-:Y:S01]  /*00d0*/  MOV R4, UR4 ;  /* 0x0000000400047c02 */ /* 0x002fe20008000f00 */
[----:B------:R-:W-:Y:S01]  /*00e0*/  IMAD.U32 R5, RZ, RZ, UR5 ;  /* 0x00000005ff057e24 */ /* 0x000fe2000f8e00ff */
[----:B----4-:R-:W-:Y:S01]  /*00f0*/  MOV R6, UR6 ;  /* 0x0000000600067c02 */ /* 0x010fe20008000f00 */
[----:B------:R-:W-:Y:S01]  /*0100*/  IMAD.U32 R7, RZ, RZ, UR7 ;  /* 0x00000007ff077e24 */ /* 0x000fe2000f8e00ff */
[----:B-----5:R-:W-:Y:S01]  /*0110*/  MOV R10, UR8 ;  /* 0x00000008000a7c02 */ /* 0x020fe20008000f00 */
[----:B--2---:R-:W-:-:S07]  /*0120*/  IMAD.U32 R11, RZ, RZ, UR9 ;  /* 0x00000009ff0b7e24 */ /* 0x004fce000f8e00ff */
[----:B------:R-:W-:-:S07]  /*0130*/  LEPC R20, `(.L_x_5) ;  /* 0x000000001014794e */ /* 0x000fce0000000000 */
[----:B0--3--:R-:W-:Y:S05]  /*0140*/  CALL.ABS.NOINC R2 ;  /* 0x0000000002007343 */ /* 0x009fea0003c00000 */
.L_x_5:
[----:B------:R-:W1:Y:S01]  /*0150*/  S2UR UR4, SR_CTAID.Y ;  /* 0x00000000000479c3 */ /* 0x000e620000002600 */
[----:B------:R-:W2:Y:S01]  /*0160*/  S2R R7, SR_CTAID.X ;  /* 0x0000000000077919 */ /* 0x000ea20000002500 */
[----:B------:R-:W-:Y:S02]  /*0170*/  HFMA2 R75, -RZ, RZ, 0, 0 ;  /* 0x00000000ff4b7431 */ /* 0x000fe400000001ff */
[----:B------:R-:W-:Y:S01]  /*0180*/  IMAD.MOV.U32 R0, RZ, RZ, RZ ;  /* 0x000000ffff007224 */ /* 0x000fe200078e00ff */
[----:B------:R-:W-:Y:S01]  /*0190*/  CS2R R24, SRZ ;  /* 0x0000000000187805 */ /* 0x000fe2000001ff00 */
[----:B------:R-:W3:Y:S01]  /*01a0*/  S2R R94, SR_TID.X ;  /* 0x00000000005e7919 */ /* 0x000ee20000002100 */
[----:B------:R-:W-:Y:S02]  /*01b0*/  CS2R R22, SRZ ;  /* 0x0000000000167805 */ /* 0x000fe4000001ff00 */
[----:B------:R-:W-:Y:S01]  /*01c0*/  CS2R R26, SRZ ;  /* 0x00000000001a7805 */ /* 0x000fe2000001ff00 */
[----:B------:R-:W4:Y:S01]  /*01d0*/  LDC R8, c[0x0][0x388] ;  /* 0x0000e200ff087b82 */ /* 0x000f220000000800 */
[----:B------:R-:W-:-:S02]  /*01e0*/  CS2R R28, SRZ ;  /* 0x00000000001c7805 */ /* 0x000fc4000001ff00 */
[----:B------:R-:W-:Y:S02]  /*01f0*/  CS2R R30, SRZ ;  /* 0x00000000001e7805 */ /* 0x000fe4000001ff00 */
[----:B------:R-:W-:Y:S02]  /*0200*/  CS2R R32, SRZ ;  /* 0x0000000000207805 */ /* 0x000fe4000001ff00 */
[----:B------:R-:W-:Y:S02]  /*0210*/  CS2R R34, SRZ ;  /* 0x0000000000227805 */ /* 0x000fe4000001ff00 */
[----:B------:R-:W-:Y:S02]  /*0220*/  CS2R R38, SRZ ;  /* 0x0000000000267805 */ /* 0x000fe4000001ff00 */
[----:B------:R-:W-:Y:S02]  /*0230*/  CS2R R36, SRZ ;  /* 0x0000000000247805 */ /* 0x000fe4000001ff00 */
[----:B------:R-:W-:Y:S01]  /*0240*/  CS2R R40, SRZ ;  /* 0x0000000000287805 */ /* 0x000fe2000001ff00 */
[----:B------:R-:W5:Y:S01]  /*0250*/  LDC.64 R2, c[0x0][0x390] ;  /* 0x0000e400ff027b82 */ /* 0x000f620000000a00 */
[----:B------:R-:W-:-:S02]  /*0260*/  CS2R R42, SRZ ;  /* 0x00000000002a7805 */ /* 0x000fc4000001ff00 */
[----:B------:R-:W-:Y:S02]  /*0270*/  CS2R R44, SRZ ;  /* 0x00000000002c7805 */ /* 0x000fe4000001ff00 */
[----:B------:R-:W-:Y:S02]  /*0280*/  CS2R R46, SRZ ;  /* 0x00000000002e7805 */ /* 0x000fe4000001ff00 */
[----:B------:R-:W-:Y:S02]  /*0290*/  CS2R R48, SRZ ;  /* 0x0000000000307805 */ /* 0x000fe4000001ff00 */
[----:B------:R-:W-:Y:S02]  /*02a0*/  CS2R R50, SRZ ;  /* 0x0000000000327805 */ /* 0x000fe4000001ff00 */
[----:B------:R-:W-:Y:S02]  /*02b0*/  CS2R R54, SRZ ;  /* 0x0000000000367805 */ /* 0x000fe4000001ff00 */
[----:B------:R-:W-:Y:S01]  /*02c0*/  CS2R R52, SRZ ;  /* 0x0000000000347805 */ /* 0x000fe2000001ff00 */
[----:B-1----:R-:W-:Y:S01]  /*02d0*/  USHF.L.U32 UR4, UR4, 0x7, URZ ;  /* 0x0000000704047899 */ /* 0x002fe200080006ff */
[----:B------:R-:W1:Y:S01]  /*02e0*/  LDC R10, c[0x0][0x384] ;  /* 0x0000e100ff0a7b82 */ /* 0x000e620000000800 */
[----:B------:R-:W-:-:S02]  /*02f0*/  CS2R R56, SRZ ;  /* 0x0000000000387805 */ /* 0x000fc4000001ff00 */
[----:B------:R-:W-:Y:S02]  /*0300*/  CS2R R58, SRZ ;  /* 0x00000000003a7805 */ /* 0x000fe4000001ff00 */
[----:B------:R-:W-:Y:S02]  /*0310*/  CS2R R60, SRZ ;  /* 0x00000000003c7805 */ /* 0x000fe4000001ff00 */
[----:B------:R-:W-:Y:S02]  /*0320*/  CS2R R62, SRZ ;  /* 0x00000000003e7805 */ /* 0x000fe4000001ff00 */
[----:B------:R-:W-:Y:S02]  /*0330*/  CS2R R64, SRZ ;  /* 0x0000000000407805 */ /* 0x000fe4000001ff00 */
[----:B------:R-:W-:Y:S01]  /*0340*/  CS2R R66, SRZ ;  /* 0x0000000000427805 */ /* 0x000fe2000001ff00 */
[C---:B----4-:R-:W-:Y:S01]  /*0350*/  IMAD R5, R8.reuse, UR4, RZ ;  /* 0x0000000408057c24 */ /* 0x050fe2000f8e02ff */
[----:B------:R-:W-:Y:S01]  /*0360*/  ISETP.NE.AND P0, PT, R8, RZ, PT ;  /* 0x000000ff0800720c */ /* 0x000fe20003f05270 */
[----:B--2---:R-:W-:Y:S01]  /*0370*/  IMAD.SHL.U32 R7, R7, 0x80, RZ ;  /* 0x0000008007077824 */ /* 0x004fe200078e00ff */
[----:B------:R-:W-:-:S02]  /*0380*/  CS2R R68, SRZ ;  /* 0x0000000000447805 */ /* 0x000fc4000001ff00 */
[----:B------:R-:W-:Y:S02]  /*0390*/  CS2R R70, SRZ ;  /* 0x0000000000467805 */ /* 0x000fe4000001ff00 */
[----:B------:R-:W-:Y:S02]  /*03a0*/  CS2R R72, SRZ ;  /* 0x0000000000487805 */ /* 0x000fe4000001ff00 */
[----:B------:R-:W-:Y:S02]  /*03b0*/  CS2R R76, SRZ ;  /* 0x00000000004c7805 */ /* 0x000fe4000001ff00 */
[----:B------:R-:W-:Y:S01]  /*03c0*/  CS2R R78, SRZ ;  /* 0x00000000004e7805 */ /* 0x000fe2000001ff00 */
[----:B-----5:R-:W-:Y:S01]  /*03d0*/  IMAD.WIDE.U32 R2, R5, 0x4, R2 ;  /* 0x0000000405027825 */ /* 0x020fe200078e0002 */
[----:B------:R-:W-:Y:S01]  /*03e0*/  CS2R R80, SRZ ;  /* 0x0000000000507805 */ /* 0x000fe2000001ff00 */
[----:B------:R-:W2:Y:S01]  /*03f0*/  LDC.64 R4, c[0x0][0x398] ;  /* 0x0000e600ff047b82 */ /* 0x000ea20000000a00 */
[----:B------:R-:W-:-:S02]  /*0400*/  CS2R R82, SRZ ;  /* 0x0000000000527805 */ /* 0x000fc4000001ff00 */
[----:B------:R-:W-:Y:S02]  /*0410*/  CS2R R84, SRZ ;  /* 0x0000000000547805 */ /* 0x000fe4000001ff00 */
[----:B---3--:R-:W-:Y:S02]  /*0420*/  LOP3.LUT R86, R94, 0xf, RZ, 0xc0, !PT ;  /* 0x0000000f5e567812 */ /* 0x008fe400078ec0ff */
[----:B------:R-:W-:Y:S01]  /*0430*/  SHF.R.U32.HI R87, RZ, 0x4, R94 ;  /* 0x00000004ff577819 */ /* 0x000fe2000001165e */
[----:B-1----:R-:W-:Y:S02]  /*0440*/  IMAD R74, R10, UR4, R7 ;  /* 0x000000040a4a7c24 */ /* 0x002fe4000f8e0207 */
[----:B--2---:R-:W-:Y:S01]  /*0450*/  IMAD.WIDE.U32 R4, R7, 0x4, R4 ;  /* 0x0000000407047825 */ /* 0x004fe200078e0004 */
[----:B------:R-:W-:Y:S06]  /*0460*/  @!P0 BRA `(.L_x_6) ;  /* 0x00000008003c8947 */ /* 0x000fec0003800000 */
[----:B------:R-:W1:Y:S01]  /*0470*/  S2UR UR5, SR_CgaCtaId ;  /* 0x00000000000579c3 */ /* 0x000e620000008800 */
[----:B------:R-:W-:Y:S01]  /*0480*/  UMOV UR4, 0x400 ;  /* 0x0000040000047882 */ /* 0x000fe20000000000 */
[C---:B------:R-:W-:Y:S01]  /*0490*/  LOP3.LUT R91, R94.reuse, 0x7f, RZ, 0xc0, !PT ;  /* 0x0000007f5e5b7812 */ /* 0x040fe200078ec0ff */
[----:B------:R-:W-:Y:S01]  /*04a0*/  IMAD.MOV.U32 R13, RZ, RZ, R3 ;  /* 0x000000ffff0d7224 */ /* 0x000fe200078e0003 */
[--C-:B------:R-:W-:Y:S01]  /*04b0*/  SHF.R.U32.HI R0, RZ, 0x7, R94.reuse ;  /* 0x00000007ff007819 */ /* 0x100fe2000001165e */
[----:B------:R-:W-:Y:S01]  /*04c0*/  IMAD.MOV.U32 R3, RZ, RZ, R5 ;  /* 0x000000ffff037224 */ /* 0x000fe200078e0005 */
[----:B------:R-:W-:Y:S01]  /*04d0*/  LOP3.LUT R89, R94, 0x7, RZ, 0xc0, !PT ;  /* 0x000000075e597812 */ /* 0x000fe200078ec0ff */
[----:B------:R-:W-:Y:S01]  /*04e0*/  IMAD.MOV.U32 R88, RZ, RZ, RZ ;  /* 0x000000ffff587224 */ /* 0x000fe200078e00ff */
[----:B------:R-:W-:Y:S01]  /*04f0*/  SHF.R.U32.HI R6, RZ, 0x3, R94 ;  /* 0x00000003ff067819 */ /* 0x000fe2000001165e */
[----:B------:R-:W-:Y:S01]  /*0500*/  IMAD R91, R0, R10, R91 ;  /* 0x0000000a005b7224 */ /* 0x000fe200078e025b */
[----:B------:R-:W-:-:S02]  /*0510*/  MOV R12, R2 ;  /* 0x00000002000c7202 */ /* 0x000fc40000000f00 */
[----:B------:R-:W-:Y:S01]  /*0520*/  MOV R2, R4 ;  /* 0x0000000400027202 */ /* 0x000fe20000000f00 */
[----:B------:R-:W-:Y:S01]  /*0530*/  IMAD R89, R6, R8, R89 ;  /* 0x0000000806597224 */ /* 0x000fe200078e0259 */
[C---:B------:R-:W-:Y:S02]  /*0540*/  LEA R101, R10.reuse, R91, 0x2 ;  /* 0x0000005b0a657211 */ /* 0x040fe400078e10ff */
[----:B------:R-:W-:Y:S01]  /*0550*/  SHF.L.U32 R93, R10, 0x3, RZ ;  /* 0x000000030a5d7819 */ /* 0x000fe200000006ff */
[C---:B------:R-:W-:Y:S01]  /*0560*/  IMAD R97, R8.reuse, 0x40, R89 ;  /* 0x0000004008617824 */ /* 0x040fe200078e0259 */
[----:B------:R-:W-:Y:S02]  /*0570*/  MOV R0, RZ ;  /* 0x000000ff00007202 */ /* 0x000fe40000000f00 */
[C---:B------:R-:W-:Y:S01]  /*0580*/  LEA R95, R8.reuse, R89, 0x5 ;  /* 0x00000059085f7211 */ /* 0x040fe200078e28ff */
[----:B------:R-:W-:Y:S01]  /*0590*/  IMAD R103, R8, 0x20, R97 ;  /* 0x0000002008677824 */ /* 0x000fe200078e0261 */
[C---:B------:R-:W-:Y:S01]  /*05a0*/  LEA R99, R10.reuse, R91, 0x1 ;  /* 0x0000005b0a637211 */ /* 0x040fe200078e08ff */
[----:B-1----:R-:W-:Y:S01]  /*05b0*/  ULEA UR6, UR5, UR4, 0x18 ;  /* 0x0000000405067291 */ /* 0x002fe2000f8ec0ff */
[----:B------:R-:W-:Y:S01]  /*05c0*/  LEA R105, R10, R101, 0x1 ;  /* 0x000000650a697211 */ /* 0x000fe200078e08ff */
[----:B------:R-:W-:-:S04]  /*05d0*/  UIADD3 UR4, UPT, UPT, UR4, 0x1000, URZ ;  /* 0x0000100004047890 */ /* 0x000fc8000fffe0ff */
[----:B------:R-:W-:Y:S01]  /*05e0*/  ULEA UR4, UR5, UR4, 0x18 ;  /* 0x0000000405047291 */ /* 0x000fe2000f8ec0ff */
[----:B------:R-:W-:Y:S02]  /*05f0*/  LEA R90, R94, UR6, 0x2 ;  /* 0x000000065e5a7c11 */ /* 0x000fe4000f8e10ff */
[----:B------:R-:W-:-:S03]  /*0600*/  LEA R92, R87, UR6, 0x8 ;  /* 0x00000006575c7c11 */ /* 0x000fc6000f8e40ff */
[----:B------:R-:W-:Y:S02]  /*0610*/  LEA R96, R86, UR4, 0x5 ;  /* 0x0000000456607c11 */ /* 0x000fe4000f8e28ff */
[----:B------:R-:W-:Y:S02]  /*0620*/  LEA R94, R94, UR4, 0x2 ;  /* 0x000000045e5e7c11 */ /* 0x000fe4000f8e10ff */
[----:B------:R-:W-:-:S07]  /*0630*/  IADD3 R96, PT, PT, R96, 0x10, RZ ;  /* 0x0000001060607810 */ /* 0x000fce0007ffe0ff */
.L_x_8:
[----:B------:R-:W-:-:S04]  /*0640*/  IMAD.WIDE.U32 R16, R89, 0x4, R12 ;  /* 0x0000000459107825 */ /* 0x000fc800078e000c */
[--C-:B------:R-:W-:Y:S02]  /*0650*/  IMAD.WIDE.U32 R18, R95, 0x4, R12.reuse ;  /* 0x000000045f127825 */ /* 0x100fe400078e000c */
[----:B------:R-:W2:Y:S02]  /*0660*/  LDG.E R17, desc[UR36][R16.64] ;  /* 0x0000002410117981 */ /* 0x000ea4000c1e1900 */
[--C-:B------:R-:W-:Y:S02]  /*0670*/  IMAD.WIDE.U32 R20, R97, 0x4, R12.reuse ;  /* 0x0000000461147825 */ /* 0x100fe400078e000c */
[----:B------:R-:W3:Y:S02]  /*0680*/  LDG.E R19, desc[UR36][R18.64] ;  /* 0x0000002412137981 */ /* 0x000ee4000c1e1900 */
[----:B------:R-:W-:Y:S02]  /*0690*/  IMAD.WIDE.U32 R4, R103, 0x4, R12 ;  /* 0x0000000467047825 */ /* 0x000fe400078e000c */
[----:B------:R-:W4:Y:S02]  /*06a0*/  LDG.E R21, desc[UR36][R20.64] ;  /* 0x0000002414157981 */ /* 0x000f24000c1e1900 */
[----:B------:R-:W-:-:S02]  /*06b0*/  IMAD.WIDE.U32 R6, R91, 0x4, R2 ;  /* 0x000000045b067825 */ /* 0x000fc400078e0002 */
[----:B------:R-:W5:Y:S02]  /*06c0*/  LDG.E R5, desc[UR36][R4.64] ;  /* 0x0000002404057981 */ /* 0x000f64000c1e1900 */
[--C-:B------:R-:W-:Y:S02]  /*06d0*/  IMAD.WIDE.U32 R8, R99, 0x4, R2.reuse ;  /* 0x0000000463087825 */ /* 0x100fe400078e0002 */
[----:B------:R-:W5:Y:S02]  /*06e0*/  LDG.E R7, desc[UR36][R6.64] ;  /* 0x0000002406077981 */ /* 0x000f64000c1e1900 */
[--C-:B------:R-:W-:Y:S02]  /*06f0*/  IMAD.WIDE.U32 R10, R101, 0x4, R2.reuse ;  /* 0x00000004650a7825 */ /* 0x100fe400078e0002 */
[----:B------:R-:W5:Y:S02]  /*0700*/  LDG.E R9, desc[UR36][R8.64] ;  /* 0x0000002408097981 */ /* 0x000f64000c1e1900 */
[----:B------:R-:W-:-:S02]  /*0710*/  IMAD.WIDE.U32 R14, R105, 0x4, R2 ;  /* 0x00000004690e7825 */ /* 0x000fc400078e0002 */
[----:B------:R-:W5:Y:S04]  /*0720*/  LDG.E R11, desc[UR36][R10.64] ;  /* 0x000000240a0b7981 */ /* 0x000f68000c1e1900 */
[----:B------:R1:W5:Y:S01]  /*0730*/  LDG.E R15, desc[UR36][R14.64] ;  /* 0x000000240e0f7981 */ /* 0x000362000c1e1900 */
[----:B------:R-:W-:Y:S05]  /*0740*/  WARPSYNC.ALL ;  /* 0x0000000000007948 */ /* 0x000fea0003800000 */
[----:B------:R-:W0:Y:S01]  /*0750*/  LDCU UR4, c[0x0][0x388] ;  /* 0x00007100ff0477ac */ /* 0x000e220008000800 */
[----:B------:R-:W-:Y:S01]  /*0760*/  VIADD R88, R88, 0x8 ;  /* 0x0000000858587836 */ /* 0x000fe20000000000 */
[----:B-1----:R-:W-:-:S04]  /*0770*/  MOV R14, R96 ;  /* 0x00000060000e7202 */ /* 0x002fc80000000f00 */
[----:B0-----:R-:W-:Y:S01]  /*0780*/  ISETP.GE.U32.AND P1, PT, R88, UR4, PT ;  /* 0x0000000458007c0c */ /* 0x001fe2000bf26070 */
[----:B------:R-:W-:Y:S01]  /*0790*/  UMOV UR4, 0x80 ;  /* 0x0000008000047882 */ /* 0x000fe20000000000 */
[----:B--2---:R0:W-:Y:S04]  /*07a0*/  STS [R90], R17 ;  /* 0x000000115a007388 */ /* 0x0041e80000000800 */
[----:B---3--:R0:W-:Y:S04]  /*07b0*/  STS [R90+0x400], R19 ;  /* 0x000400135a007388 */ /* 0x0081e80000000800 */
[----:B----4-:R0:W-:Y:S04]  /*07c0*/  STS [R90+0x800], R21 ;  /* 0x000800155a007388 */ /* 0x0101e80000000800 */
[----:B-----5:R0:W-:Y:S04]  /*07d0*/  STS [R90+0xc00], R5 ;  /* 0x000c00055a007388 */ /* 0x0201e80000000800 */
[----:B------:R0:W-:Y:S04]  /*07e0*/  STS [R94], R7 ;  /* 0x000000075e007388 */ /* 0x0001e80000000800 */
[----:B------:R0:W-:Y:S04]  /*07f0*/  STS [R94+0x400], R9 ;  /* 0x000400095e007388 */ /* 0x0001e80000000800 */
[----:B------:R0:W-:Y:S04]  /*0800*/  STS [R94+0x800], R11 ;  /* 0x0008000b5e007388 */ /* 0x0001e80000000800 */
[----:B------:R0:W-:Y:S01]  /*0810*/  STS [R94+0xc00], R15 ;  /* 0x000c000f5e007388 */ /* 0x0001e20000000800 */
[----:B------:R-:W-:Y:S06]  /*0820*/  BAR.SYNC.DEFER_BLOCKING 0x0 ;  /* 0x0000000000007b1d */ /* 0x000fec0000010000 */
.L_x_7:
[----:B------:R-:W-:Y:S04]  /*0830*/  LDS R16, [R92+UR4+-0x80] ;  /* 0xffff80045c107984 */ /* 0x000fe80008000800 */
[----:B0-----:R-:W0:Y:S04]  /*0840*/  LDS.128 R4, [R14+-0x10] ;  /* 0xfffff0000e047984 */ /* 0x001e280000000c00 */
[----:B------:R1:W2:Y:S04]  /*0850*/  LDS.128 R8, [R14] ;  /* 0x000000000e087984 */ /* 0x0002a80000000c00 */
[----:B------:R-:W3:Y:S04]  /*0860*/  LDS R18, [R92+UR4+-0x60] ;  /* 0xffffa0045c127984 */ /* 0x000ee80008000800 */
[----:B------:R-:W4:Y:S01]  /*0870*/  LDS R20, [R92+UR4+-0x40] ;  /* 0xffffc0045c147984 */ /* 0x000f220008000800 */
[----:B-1----:R-:W-:-:S03]  /*0880*/  IADD3 R14, PT, PT, R14, 0x200, RZ ;  /* 0x000002000e0e7810 */ /* 0x002fc60007ffe0ff */
[----:B------:R-:W1:Y:S04]  /*0890*/  LDS R98, [R92+UR4+-0x20] ;  /* 0xffffe0045c627984 */ /* 0x000e680008000800 */
[----:B------:R-:W5:Y:S04]  /*08a0*/  LDS R100, [R92+UR4] ;  /* 0x000000045c647984 */ /* 0x000f680008000800 */
[----:B------:R-:W5:Y:S01]  /*08b0*/  LDS R102, [R92+UR4+0x20] ;  /* 0x000020045c667984 */ /* 0x000f620008000800 */
[C---:B0-----:R-:W-:Y:S01]  /*08c0*/  FFMA R85, R16.reuse, R4, R85 ;  /* 0x0000000410557223 */ /* 0x041fe20000000055 */
[C---:B------:R-:W-:Y:S01]  /*08d0*/  FFMA R84, R16.reuse, R5, R84 ;  /* 0x0000000510547223 */ /* 0x040fe20000000054 */
[C---:B------:R-:W-:Y:S01]  /*08e0*/  FFMA R83, R16.reuse, R6, R83 ;  /* 0x0000000610537223 */ /* 0x040fe20000000053 */
[C---:B------:R-:W-:Y:S01]  /*08f0*/  FFMA R82, R16.reuse, R7, R82 ;  /* 0x0000000710527223 */ /* 0x040fe20000000052 */
[C---:B--2---:R-:W-:Y:S01]  /*0900*/  FFMA R81, R16.reuse, R8, R81 ;  /* 0x0000000810517223 */ /* 0x044fe20000000051 */
[C---:B------:R-:W-:Y:S01]  /*0910*/  FFMA R80, R16.reuse, R9, R80 ;  /* 0x0000000910507223 */ /* 0x040fe20000000050 */
[C---:B------:R-:W-:Y:S01]  /*0920*/  FFMA R79, R16.reuse, R10, R79 ;  /* 0x0000000a104f7223 */ /* 0x040fe2000000004f */
[----:B------:R-:W-:Y:S01]  /*0930*/  FFMA R78, R16, R11, R78 ;  /* 0x0000000b104e7223 */ /* 0x000fe2000000004e */
[C---:B---3--:R-:W-:Y:S01]  /*0940*/  FFMA R77, R18.reuse, R4, R77 ;  /* 0x00000004124d7223 */ /* 0x048fe2000000004d */
[C---:B------:R-:W-:Y:S01]  /*0950*/  FFMA R76, R18.reuse, R5, R76 ;  /* 0x00000005124c7223 */ /* 0x040fe2000000004c */
[C---:B------:R-:W-:Y:S01]  /*0960*/  FFMA R75, R18.reuse, R6, R75 ;  /* 0x00000006124b7223 */ /* 0x040fe2000000004b */
[C---:B------:R-:W-:Y:S01]  /*0970*/  FFMA R72, R18.reuse, R7, R72 ;  /* 0x0000000712487223 */ /* 0x040fe20000000048 */
[C---:B------:R-:W-:Y:S01]  /*0980*/  FFMA R73, R18.reuse, R8, R73 ;  /* 0x0000000812497223 */ /* 0x040fe20000000049 */
[C---:B------:R-:W-:Y:S01]  /*0990*/  FFMA R70, R18.reuse, R9, R70 ;  /* 0x0000000912467223 */ /* 0x040fe20000000046 */
[C---:B------:R-:W-:Y:S01]  /*09a0*/  FFMA R71, R18.reuse, R10, R71 ;  /* 0x0000000a12477223 */ /* 0x040fe20000000047 */
[----:B------:R-:W-:Y:S01]  /*09b0*/  FFMA R62, R18, R11, R62 ;  /* 0x0000000b123e7223 */ /* 0x000fe2000000003e */
[----:B------:R-:W0:Y:S01]  /*09c0*/  LDS R16, [R92+UR4+0x40] ;  /* 0x000040045c107984 */ /* 0x000e220008000800 */
[C---:B----4-:R-:W-:Y:S01]  /*09d0*/  FFMA R69, R20.reuse, R4, R69 ;  /* 0x0000000414457223 */ /* 0x050fe20000000045 */
[C---:B------:R-:W-:Y:S01]  /*09e0*/  FFMA R68, R20.reuse, R5, R68 ;  /* 0x0000000514447223 */ /* 0x040fe20000000044 */
[C---:B------:R-:W-:Y:S01]  /*09f0*/  FFMA R67, R20.reuse, R6, R67 ;  /* 0x0000000614437223 */ /* 0x040fe20000000043 */
[----:B------:R-:W2:Y:S01]  /*0a00*/  LDS R18, [R92+UR4+0x60] ;  /* 0x000060045c127984 */ /* 0x000ea20008000800 */
[----:B------:R-:W-:Y:S01]  /*0a10*/  UIADD3 UR4, UPT, UPT, UR4, 0x4, URZ ;  /* 0x0000000404047890 */ /* 0x000fe2000fffe0ff */
[C---:B------:R-:W-:Y:S01]  /*0a20*/  FFMA R66, R20.reuse, R7, R66 ;  /* 0x0000000714427223 */ /* 0x040fe20000000042 */
[C---:B------:R-:W-:Y:S01]  /*0a30*/  FFMA R65, R20.reuse, R8, R65 ;  /* 0x0000000814417223 */ /* 0x040fe20000000041 */
[C---:B------:R-:W-:Y:S01]  /*0a40*/  FFMA R64, R20.reuse, R9, R64 ;  /* 0x0000000914407223 */ /* 0x040fe20000000040 */
[----:B------:R-:W-:Y:S01]  /*0a50*/  UISETP.NE.AND UP0, UPT, UR4, 0xa0, UPT ;  /* 0x000000a00400788c */ /* 0x000fe2000bf05270 */
[C---:B------:R-:W-:Y:S01]  /*0a60*/  FFMA R53, R20.reuse, R10, R53 ;  /* 0x0000000a14357223 */ /* 0x040fe20000000035 */
[----:B------:R-:W-:Y:S01]  /*0a70*/  FFMA R60, R20, R11, R60 ;  /* 0x0000000b143c7223 */ /* 0x000fe2000000003c */
[C---:B-1----:R-:W-:Y:S01]  /*0a80*/  FFMA R63, R98.reuse, R4, R63 ;  /* 0x00000004623f7223 */ /* 0x042fe2000000003f */
        /* <DEDUP_REMOVED lines=42> */
[----:B------:R-:W-:-:S04]  /*0d30*/  IMAD.WIDE R2, R93, 0x4, R2 ;  /* 0x000000045d027825 */ /* 0x000fc800078e0202 */
[----:B------:R-:W-:Y:S01]  /*0d40*/  IMAD.X R13, RZ, RZ, R13, P0 ;  /* 0x000000ffff0d7224 */ /* 0x000fe200000e060d */
[----:B------:R-:W-:Y:S07]  /*0d50*/  @!P1 BRA `(.L_x_8) ;  /* 0xfffffff800389947 */ /* 0x000fee000383ffff */
.L_x_6:
[----:B------:R-:W1:Y:S01]  /*0d60*/  LDCU UR8, c[0x0][0x384] ;  /* 0x00007080ff0877ac */ /* 0x000e620008000800 */
[----:B------:R-:W2:Y:S01]  /*0d70*/  LDCU.64 UR4, c[0x0][0x3a8] ;  /* 0x00007500ff0477ac */ /* 0x000ea20008000a00 */
[----:B------:R-:W3:Y:S01]  /*0d80*/  LDCU UR6, c[0x0][0x3a0] ;  /* 0x00007400ff0677ac */ /* 0x000ee20008000800 */
[----:B------:R-:W4:Y:S01]  /*0d90*/  LDCU UR7, c[0x0][0x38c] ;  /* 0x00007180ff0777ac */ /* 0x000f220008000800 */
[----:B-1----:R-:W-:-:S05]  /*0da0*/  IMAD R9, R87, UR8, R86 ;  /* 0x0000000857097c24 */ /* 0x002fca000f8e0256 */
[----:B------:R-:W-:-:S04]  /*0db0*/  SHF.L.U32 R9, R9, 0x3, RZ ;  /* 0x0000000309097819 */ /* 0x000fc800000006ff */
[----:B------:R-:W-:-:S04]  /*0dc0*/  IADD3 R3, P0, PT, R74, R9, RZ ;  /* 0x000000094a037210 */ /* 0x000fc80007f1e0ff */
[----:B------:R-:W-:Y:S02]  /*0dd0*/  IADD3.X R4, PT, PT, RZ, RZ, RZ, P0, !PT ;  /* 0x000000ffff047210 */ /* 0x000fe400007fe4ff */
[----:B--2---:R-:W-:-:S04]  /*0de0*/  LEA R2, P0, R3, UR4, 0x2 ;  /* 0x0000000403027c11 */ /* 0x004fc8000f8010ff */
[----:B------:R-:W-:-:S05]  /*0df0*/  LEA.HI.X R3, R3, UR5, R4, 0x2, P0 ;  /* 0x0000000503037c11 */ /* 0x000fca00080f1404 */
[----:B------:R-:W3:Y:S04]  /*0e00*/  LDG.E R4, desc[UR36][R2.64] ;  /* 0x0000002402047981 */ /* 0x000ee8000c1e1900 */
[----:B------:R-:W2:Y:S04]  /*0e10*/  LDG.E R5, desc[UR36][R2.64+0x4] ;  /* 0x0000042402057981 */ /* 0x000ea8000c1e1900 */
[----:B------:R-:W5:Y:S04]  /*0e20*/  LDG.E R7, desc[UR36][R2.64+0x8] ;  /* 0x0000082402077981 */ /* 0x000f68000c1e1900 */
[----:B------:R-:W5:Y:S04]  /*0e30*/  LDG.E R10, desc[UR36][R2.64+0xc] ;  /* 0x00000c24020a7981 */ /* 0x000f68000c1e1900 */
[----:B------:R-:W5:Y:S04]  /*0e40*/  LDG.E R12, desc[UR36][R2.64+0x10] ;  /* 0x00001024020c7981 */ /* 0x000f68000c1e1900 */
[----:B------:R-:W5:Y:S04]  /*0e50*/  LDG.E R13, desc[UR36][R2.64+0x14] ;  /* 0x00001424020d7981 */ /* 0x000f68000c1e1900 */
[----:B------:R-:W5:Y:S04]  /*0e60*/  LDG.E R14, desc[UR36][R2.64+0x18] ;  /* 0x00001824020e7981 */ /* 0x000f68000c1e1900 */
[----:B------:R-:W5:Y:S01]  /*0e70*/  LDG.E R15, desc[UR36][R2.64+0x1c] ;  /* 0x00001c24020f7981 */ /* 0x000f62000c1e1900 */
[----:B------:R-:W-:-:S05]  /*0e80*/  VIADD R9, R9, UR8 ;  /* 0x0000000809097c36 */ /* 0x000fca0008000000 */
[----:B------:R-:W-:-:S04]  /*0e90*/  IADD3 R11, P0, PT, R74, R9, RZ ;  /* 0x000000094a0b7210 */ /* 0x000fc80007f1e0ff */
[----:B------:R-:W-:Y:S01]  /*0ea0*/  IADD3.X R16, PT, PT, RZ, RZ, RZ, P0, !PT ;  /* 0x000000ffff107210 */ /* 0x000fe200007fe4ff */
[----:B---3--:R-:W-:Y:S01]  /*0eb0*/  FMUL R6, R4, UR6 ;  /* 0x0000000604067c20 */ /* 0x008fe20008400000 */
[----:B------:R-:W-:Y:S01]  /*0ec0*/  LEA R4, P0, R11, UR4, 0x2 ;  /* 0x000000040b047c11 */ /* 0x000fe2000f8010ff */
[----:B--2---:R-:W-:Y:S02]  /*0ed0*/  FMUL R5, R5, UR6 ;  /* 0x0000000605057c20 */ /* 0x004fe40008400000 */
[----:B----4-:R-:W-:Y:S01]  /*0ee0*/  FFMA R85, R85, UR7, R6 ;  /* 0x0000000755557c23 */ /* 0x010fe20008000006 */
[----:B-----5:R-:W-:Y:S01]  /*0ef0*/  FMUL R8, R7, UR6 ;  /* 0x0000000607087c20 */ /* 0x020fe20008400000 */
[----:B------:R-:W-:Y:S01]  /*0f00*/  FFMA R7, R84, UR7, R5 ;  /* 0x0000000754077c23 */ /* 0x000fe20008000005 */
[----:B------:R-:W-:Y:S02]  /*0f10*/  LEA.HI.X R5, R11, UR5, R16, 0x2, P0 ;  /* 0x000000050b057c11 */ /* 0x000fe400080f1410 */
[----:B------:R-:W-:Y:S01]  /*0f20*/  STG.E desc[UR36][R2.64], R85 ;  /* 0x0000005502007986 */ /* 0x000fe2000c101924 */
[----:B------:R-:W-:Y:S01]  /*0f30*/  FMUL R11, R10, UR6 ;  /* 0x000000060a0b7c20 */ /* 0x000fe20008400000 */
[----:B------:R-:W-:-:S02]  /*0f40*/  FFMA R83, R83, UR7, R8 ;  /* 0x0000000753537c23 */ /* 0x000fc40008000008 */
[----:B------:R1:W-:Y:S01]  /*0f50*/  STG.E desc[UR36][R2.64+0x4], R7 ;  /* 0x0000040702007986 */ /* 0x0003e2000c101924 */
[----:B------:R-:W-:Y:S01]  /*0f60*/  FMUL R12, R12, UR6 ;  /* 0x000000060c0c7c20 */ /* 0x000fe20008400000 */
[----:B------:R-:W-:Y:S02]  /*0f70*/  FFMA R11, R82, UR7, R11 ;  /* 0x00000007520b7c23 */ /* 0x000fe4000800000b */
[----:B------:R-:W-:Y:S01]  /*0f80*/  STG.E desc[UR36][R2.64+0x8], R83 ;  /* 0x0000085302007986 */ /* 0x000fe2000c101924 */
[----:B------:R-:W-:Y:S01]  /*0f90*/  FMUL R13, R13, UR6 ;  /* 0x000000060d0d7c20 */ /* 0x000fe20008400000 */
[----:B------:R-:W-:Y:S02]  /*0fa0*/  FFMA R81, R81, UR7, R12 ;  /* 0x0000000751517c23 */ /* 0x000fe4000800000c */
[----:B------:R-:W-:Y:S01]  /*0fb0*/  STG.E desc[UR36][R2.64+0xc], R11 ;  /* 0x00000c0b02007986 */ /* 0x000fe2000c101924 */
[----:B------:R-:W-:Y:S01]  /*0fc0*/  FMUL R14, R14, UR6 ;  /* 0x000000060e0e7c20 */ /* 0x000fe20008400000 */
[----:B------:R-:W-:-:S02]  /*0fd0*/  FFMA R13, R80, UR7, R13 ;  /* 0x00000007500d7c23 */ /* 0x000fc4000800000d */
[----:B------:R-:W-:Y:S01]  /*0fe0*/  STG.E desc[UR36][R2.64+0x10], R81 ;  /* 0x0000105102007986 */ /* 0x000fe2000c101924 */
[----:B------:R-:W-:Y:S01]  /*0ff0*/  FMUL R15, R15, UR6 ;  /* 0x000000060f0f7c20 */ /* 0x000fe20008400000 */
[----:B------:R-:W-:Y:S02]  /*1000*/  FFMA R79, R79, UR7, R14 ;  /* 0x000000074f4f7c23 */ /* 0x000fe4000800000e */
[----:B------:R2:W-:Y:S01]  /*1010*/  STG.E desc[UR36][R2.64+0x14], R13 ;  /* 0x0000140d02007986 */ /* 0x0005e2000c101924 */
[----:B------:R-:W-:-:S03]  /*1020*/  FFMA R15, R78, UR7, R15 ;  /* 0x000000074e0f7c23 */ /* 0x000fc6000800000f */
[----:B------:R-:W-:Y:S04]  /*1030*/  STG.E desc[UR36][R2.64+0x18], R79 ;  /* 0x0000184f02007986 */ /* 0x000fe8000c101924 */
[----:B------:R3:W-:Y:S04]  /*1040*/  STG.E desc[UR36][R2.64+0x1c], R15 ;  /* 0x00001c0f02007986 */ /* 0x0007e8000c101924 */
[----:B-1----:R-:W4:Y:S01]  /*1050*/  LDG.E R7, desc[UR36][R4.64] ;  /* 0x0000002404077981 */ /* 0x002f22000c1e1900 */
[----:B------:R-:W-:-:S04]  /*1060*/  IADD3 R17, PT, PT, R9, 0x1, RZ ;  /* 0x0000000109117810 */ /* 0x000fc80007ffe0ff */
[----:B------:R-:W-:-:S05]  /*1070*/  IADD3 R17, P0, PT, R74, R17, RZ ;  /* 0x000000114a117210 */ /* 0x000fca0007f1e0ff */
[----:B------:R-:W-:Y:S01]  /*1080*/  IMAD.X R10, RZ, RZ, RZ, P0 ;  /* 0x000000ffff0a7224 */ /* 0x000fe200000e06ff */
[----:B------:R-:W-:Y:S01]  /*1090*/  LEA R6, P0, R17, UR4, 0x2 ;  /* 0x0000000411067c11 */ /* 0x000fe2000f8010ff */
[----:B----4-:R-:W-:-:S03]  /*10a0*/  FMUL R8, R7, UR6 ;  /* 0x0000000607087c20 */ /* 0x010fc60008400000 */
[----:B------:R-:W-:Y:S01]  /*10b0*/  LEA.HI.X R7, R17, UR5, R10, 0x2, P0 ;  /* 0x0000000511077c11 */ /* 0x000fe200080f140a */
[----:B------:R-:W-:-:S05]  /*10c0*/  FFMA R77, R77, UR7, R8 ;  /* 0x000000074d4d7c23 */ /* 0x000fca0008000008 */
[----:B------:R1:W-:Y:S04]  /*10d0*/  STG.E desc[UR36][R4.64], R77 ;  /* 0x0000004d04007986 */ /* 0x0003e8000c101924 */
[----:B------:R-:W4:Y:S01]  /*10e0*/  LDG.E R8, desc[UR36][R6.64] ;  /* 0x0000002406087981 */ /* 0x000f22000c1e1900 */
[----:B--2---:R-:W-:-:S04]  /*10f0*/  IADD3 R13, PT, PT, R9, 0x2, RZ ;  /* 0x00000002090d7810 */ /* 0x004fc80007ffe0ff */
[----:B---3--:R-:W-:-:S04]  /*1100*/  IADD3 R3, P0, PT, R74, R13, RZ ;  /* 0x0000000d4a037210 */ /* 0x008fc80007f1e0ff */
[----:B------:R-:W-:Y:S02]  /*1110*/  IADD3.X R10, PT, PT, RZ, RZ, RZ, P0, !PT ;  /* 0x000000ffff0a7210 */ /* 0x000fe400007fe4ff */
[----:B------:R-:W-:-:S04]  /*1120*/  LEA R2, P0, R3, UR4, 0x2 ;  /* 0x0000000403027c11 */ /* 0x000fc8000f8010ff */
[----:B------:R-:W-:Y:S01]  /*1130*/  LEA.HI.X R3, R3, UR5, R10, 0x2, P0 ;  /* 0x0000000503037c11 */ /* 0x000fe200080f140a */
[----:B----4-:R-:W-:-:S04]  /*1140*/  FMUL R11, R8, UR6 ;  /* 0x00000006080b7c20 */ /* 0x010fc80008400000 */
[----:B------:R-:W-:-:S05]  /*1150*/  FFMA R11, R76, UR7, R11 ;  /* 0x000000074c0b7c23 */ /* 0x000fca000800000b */
[----:B------:R2:W-:Y:S04]  /*1160*/  STG.E desc[UR36][R6.64], R11 ;  /* 0x0000000b06007986 */ /* 0x0005e8000c101924 */
[----:B------:R-:W3:Y:S01]  /*1170*/  LDG.E R8, desc[UR36][R2.64] ;  /* 0x0000002402087981 */ /* 0x000ee2000c1e1900 */
[----:B-1----:R-:W-:-:S05]  /*1180*/  VIADD R5, R9, 0x3 ;  /* 0x0000000309057836 */ /* 0x002fca0000000000 */
        /* <DEDUP_REMOVED lines=8> */
[----:B--2---:R-:W-:-:S04]  /*1210*/  IADD3 R7, PT, PT, R9, 0x4, RZ ;  /* 0x0000000409077810 */ /* 0x004fc80007ffe0ff */
[----:B------:R-:W-:-:S05]  /*1220*/  IADD3 R7, P0, PT, R74, R7, RZ ;  /* 0x000000074a077210 */ /* 0x000fca0007f1e0ff */
[----:B------:R-:W-:Y:S01]  /*1230*/  IMAD.X R10, RZ, RZ, RZ, P0 ;  /* 0x000000ffff0a7224 */ /* 0x000fe200000e06ff */
[----:B------:R-:W-:-:S04]  /*1240*/  LEA R6, P0, R7, UR4, 0x2 ;  /* 0x0000000407067c11 */ /* 0x000fc8000f8010ff */
[----:B------:R-:W-:Y:S01]  /*1250*/  LEA.HI.X R7, R7, UR5, R10, 0x2, P0 ;  /* 0x0000000507077c11 */ /* 0x000fe200080f140a */
[----:B---3--:R-:W-:-:S04]  /*1260*/  FMUL R11, R8, UR6 ;  /* 0x00000006080b7c20 */ /* 0x008fc80008400000 */
[----:B------:R-:W-:-:S05]  /*1270*/  FFMA R11, R72, UR7, R11 ;  /* 0x00000007480b7c23 */ /* 0x000fca000800000b */
[----:B------:R2:W-:Y:S04]  /*1280*/  STG.E desc[UR36][R4.64], R11 ;  /* 0x0000000b04007986 */ /* 0x0005e8000c101924 */
[----:B------:R-:W3:Y:S01]  /*1290*/  LDG.E R8, desc[UR36][R6.64] ;  /* 0x0000002406087981 */ /* 0x000ee2000c1e1900 */
[----:B-1----:R-:W-:-:S04]  /*12a0*/  IADD3 R3, PT, PT, R9, 0x5, RZ ;  /* 0x0000000509037810 */ /* 0x002fc80007ffe0ff */
        /* <DEDUP_REMOVED lines=8> */
[----:B--2---:R-:W-:-:S05]  /*1330*/  VIADD R5, R9, 0x6 ;  /* 0x0000000609057836 */ /* 0x004fca0000000000 */
        /* <DEDUP_REMOVED lines=8> */
[----:B-1----:R-:W-:-:S04]  /*13c0*/  IADD3 R7, PT, PT, R9, 0x7, RZ ;  /* 0x0000000709077810 */ /* 0x002fc80007ffe0ff */
        /* <DEDUP_REMOVED lines=8> */
[----:B--2---:R-:W-:-:S04]  /*1450*/  IADD3 R11, PT, PT, R9, UR8, RZ ;  /* 0x00000008090b7c10 */ /* 0x004fc8000fffe0ff */
[----:B------:R-:W-:-:S04]  /*1460*/  IADD3 R3, P0, PT, R74, R11, RZ ;  /* 0x0000000b4a037210 */ /* 0x000fc80007f1e0ff */
[----:B------:R-:W-:Y:S02]  /*1470*/  IADD3.X R10, PT, PT, RZ, RZ, RZ, P0, !PT ;  /* 0x000000ffff0a7210 */ /* 0x000fe400007fe4ff */
[----:B------:R-:W-:-:S04]  /*1480*/  LEA R2, P0, R3, UR4, 0x2 ;  /* 0x0000000403027c11 */ /* 0x000fc8000f8010ff */
[----:B------:R-:W-:Y:S01]  /*1490*/  LEA.HI.X R3, R3, UR5, R10, 0x2, P0 ;  /* 0x0000000503037c11 */ /* 0x000fe200080f140a */
[----:B---3--:R-:W-:-:S04]  /*14a0*/  FMUL R9, R8, UR6 ;  /* 0x0000000608097c20 */ /* 0x008fc80008400000 */
[----:B------:R-:W-:-:S05]  /*14b0*/  FFMA R9, R62, UR7, R9 ;  /* 0x000000073e097c23 */ /* 0x000fca0008000009 */
[----:B------:R2:W-:Y:S04]  /*14c0*/  STG.E desc[UR36][R6.64], R9 ;  /* 0x0000000906007986 */ /* 0x0005e8000c101924 */
[----:B------:R-:W3:Y:S04]  /*14d0*/  LDG.E R8, desc[UR36][R2.64] ;  /* 0x0000002402087981 */ /* 0x000ee8000c1e1900 */
[----:B-1----:R-:W4:Y:S01]  /*14e0*/  LDG.E R5, desc[UR36][R2.64+0x4] ;  /* 0x0000042402057981 */ /* 0x002f22000c1e1900 */
[----:B------:R-:W-:-:S05]  /*14f0*/  VIADD R13, R13, UR8 ;  /* 0x000000080d0d7c36 */ /* 0x000fca0008000000 */
[----:B------:R-:W-:-:S04]  /*1500*/  IADD3 R10, P0, PT, R74, R13, RZ ;  /* 0x0000000d4a0a7210 */ /* 0x000fc80007f1e0ff */
[----:B------:R-:W-:Y:S02]  /*1510*/  IADD3.X R15, PT, PT, RZ, RZ, RZ, P0, !PT ;  /* 0x000000ffff0f7210 */ /* 0x000fe400007fe4ff */
[----:B------:R-:W-:Y:S01]  /*1520*/  LEA R4, P0, R10, UR4, 0x2 ;  /* 0x000000040a047c11 */ /* 0x000fe2000f8010ff */
[----:B---3--:R-:W-:Y:S01]  /*1530*/  FMUL R8, R8, UR6 ;  /* 0x0000000608087c20 */ /* 0x008fe20008400000 */
[----:B----4-:R-:W-:-:S03]  /*1540*/  FMUL R13, R5, UR6 ;  /* 0x00000006050d7c20 */ /* 0x010fc60008400000 */
[----:B------:R-:W-:Y:S01]  /*1550*/  FFMA R69, R69, UR7, R8 ;  /* 0x0000000745457c23 */ /* 0x000fe20008000008 */
[----:B------:R-:W-:Y:S01]  /*1560*/  LEA.HI.X R5, R10, UR5, R15, 0x2, P0 ;  /* 0x000000050a057c11 */ /* 0x000fe200080f140f */
[----:B------:R-:W-:-:S03]  /*1570*/  FFMA R13, R68, UR7, R13 ;  /* 0x00000007440d7c23 */ /* 0x000fc6000800000d */
[----:B------:R-:W-:Y:S04]  /*1580*/  STG.E desc[UR36][R2.64], R69 ;  /* 0x0000004502007986 */ /* 0x000fe8000c101924 */
[----:B------:R1:W-:Y:S04]  /*1590*/  STG.E desc[UR36][R2.64+0x4], R13 ;  /* 0x0000040d02007986 */ /* 0x0003e8000c101924 */
[----:B--2---:R-:W2:Y:S04]  /*15a0*/  LDG.E R7, desc[UR36][R4.64] ;  /* 0x0000002404077981 */ /* 0x004ea8000c1e1900 */
[----:B------:R-:W3:Y:S01]  /*15b0*/  LDG.E R9, desc[UR36][R4.64+0x4] ;  /* 0x0000042404097981 */ /* 0x000ee2000c1e1900 */
[----:B------:R-:W-:-:S04]  /*15c0*/  IADD3 R15, PT, PT, R11, 0x4, RZ ;  /* 0x000000040b0f7810 */ /* 0x000fc80007ffe0ff */
[----:B------:R-:W-:-:S05]  /*15d0*/  IADD3 R15, P0, PT, R74, R15, RZ ;  /* 0x0000000f4a0f7210 */ /* 0x000fca0007f1e0ff */
[----:B------:R-:W-:Y:S01]  /*15e0*/  IMAD.X R10, RZ, RZ, RZ, P0 ;  /* 0x000000ffff0a7224 */ /* 0x000fe200000e06ff */
[----:B------:R-:W-:Y:S01]  /*15f0*/  LEA R6, P0, R15, UR4, 0x2 ;  /* 0x000000040f067c11 */ /* 0x000fe2000f8010ff */
[----:B--2---:R-:W-:-:S03]  /*1600*/  FMUL R8, R7, UR6 ;  /* 0x0000000607087c20 */ /* 0x004fc60008400000 */
[----:B------:R-:W-:Y:S01]  /*1610*/  LEA.HI.X R7, R15, UR5, R10, 0x2, P0 ;  /* 0x000000050f077c11 */ /* 0x000fe200080f140a */
[----:B---3--:R-:W-:Y:S01]  /*1620*/  FMUL R9, R9, UR6 ;  /* 0x0000000609097c20 */ /* 0x008fe20008400000 */
[----:B------:R-:W-:-:S03]  /*1630*/  FFMA R67, R67, UR7, R8 ;  /* 0x0000000743437c23 */ /* 0x000fc60008000008 */
[----:B------:R-:W-:Y:S02]  /*1640*/  FFMA R9, R66, UR7, R9 ;  /* 0x0000000742097c23 */ /* 0x000fe40008000009 */
[----:B------:R-:W-:Y:S04]  /*1650*/  STG.E desc[UR36][R4.64], R67 ;  /* 0x0000004304007986 */ /* 0x000fe8000c101924 */
[----:B------:R2:W-:Y:S04]  /*1660*/  STG.E desc[UR36][R4.64+0x4], R9 ;  /* 0x0000040904007986 */ /* 0x0005e8000c101924 */
[----:B-1----:R-:W3:Y:S04]  /*1670*/  LDG.E R3, desc[UR36][R6.64] ;  /* 0x0000002406037981 */ /* 0x002ee8000c1e1900 */
[----:B------:R-:W4:Y:S01]  /*1680*/  LDG.E R10, desc[UR36][R6.64+0x4] ;  /* 0x00000424060a7981 */ /* 0x000f22000c1e1900 */
[----:B------:R-:W-:-:S04]  /*1690*/  IADD3 R13, PT, PT, R11, 0x6, RZ ;  /* 0x000000060b0d7810 */ /* 0x000fc80007ffe0ff */
[----:B------:R-:W-:-:S04]  /*16a0*/  IADD3 R12, P0, PT, R74, R13, RZ ;  /* 0x0000000d4a0c7210 */ /* 0x000fc80007f1e0ff */
[----:B------:R-:W-:Y:S02]  /*16b0*/  IADD3.X R15, PT, PT, RZ, RZ, RZ, P0, !PT ;  /* 0x000000ffff0f7210 */ /* 0x000fe400007fe4ff */
[----:B------:R-:W-:Y:S01]  /*16c0*/  LEA R2, P0, R12, UR4, 0x2 ;  /* 0x000000040c027c11 */ /* 0x000fe2000f8010ff */
[----:B---3--:R-:W-:-:S03]  /*16d0*/  FMUL R8, R3, UR6 ;  /* 0x0000000603087c20 */ /* 0x008fc60008400000 */
[----:B------:R-:W-:Y:S01]  /*16e0*/  LEA.HI.X R3, R12, UR5, R15, 0x2, P0 ;  /* 0x000000050c037c11 */ /* 0x000fe200080f140f */
[----:B----4-:R-:W-:Y:S01]  /*16f0*/  FMUL R13, R10, UR6 ;  /* 0x000000060a0d7c20 */ /* 0x010fe20008400000 */
[----:B------:R-:W-:-:S03]  /*1700*/  FFMA R65, R65, UR7, R8 ;  /* 0x0000000741417c23 */ /* 0x000fc60008000008 */
[----:B------:R-:W-:Y:S02]  /*1710*/  FFMA R13, R64, UR7, R13 ;  /* 0x00000007400d7c23 */ /* 0x000fe4000800000d */
[----:B------:R-:W-:Y:S04]  /*1720*/  STG.E desc[UR36][R6.64], R65 ;  /* 0x0000004106007986 */ /* 0x000fe8000c101924 */
[----:B------:R1:W-:Y:S04]  /*1730*/  STG.E desc[UR36][R6.64+0x4], R13 ;  /* 0x0000040d06007986 */ /* 0x0003e8000c101924 */
[----:B--2---:R-:W2:Y:S04]  /*1740*/  LDG.E R5, desc[UR36][R2.64] ;  /* 0x0000002402057981 */ /* 0x004ea8000c1e1900 */
[----:B------:R-:W3:Y:S01]  /*1750*/  LDG.E R9, desc[UR36][R2.64+0x4] ;  /* 0x0000042402097981 */ /* 0x000ee2000c1e1900 */
[----:B------:R-:W-:-:S05]  /*1760*/  VIADD R11, R11, UR8 ;  /* 0x000000080b0b7c36 */ /* 0x000fca0008000000 */
[----:B------:R-:W-:-:S04]  /*1770*/  IADD3 R10, P0, PT, R74, R11, RZ ;  /* 0x0000000b4a0a7210 */ /* 0x000fc80007f1e0ff */
[----:B------:R-:W-:Y:S02]  /*1780*/  IADD3.X R15, PT, PT, RZ, RZ, RZ, P0, !PT ;  /* 0x000000ffff0f7210 */ /* 0x000fe400007fe4ff */
        /* <DEDUP_REMOVED lines=8> */
[----:B-1----:R-:W3:Y:S01]  /*1810*/  LDG.E R7, desc[UR36][R4.64] ;  /* 0x0000002404077981 */ /* 0x002ee2000c1e1900 */
[----:B------:R-:W-:-:S04]  /*1820*/  IADD3 R13, PT, PT, R11, 0x1, RZ ;  /* 0x000000010b0d7810 */ /* 0x000fc80007ffe0ff */
[----:B------:R-:W-:-:S05]  /*1830*/  IADD3 R13, P0, PT, R74, R13, RZ ;  /* 0x0000000d4a0d7210 */ /* 0x000fca0007f1e0ff */
[----:B------:R-:W-:Y:S01]  /*1840*/  IMAD.X R10, RZ, RZ, RZ, P0 ;  /* 0x000000ffff0a7224 */ /* 0x000fe200000e06ff */
[----:B------:R-:W-:Y:S01]  /*1850*/  LEA R6, P0, R13, UR4, 0x2 ;  /* 0x000000040d067c11 */ /* 0x000fe2000f8010ff */
[----:B---3--:R-:W-:-:S03]  /*1860*/  FMUL R8, R7, UR6 ;  /* 0x0000000607087c20 */ /* 0x008fc60008400000 */
[----:B------:R-:W-:Y:S01]  /*1870*/  LEA.HI.X R7, R13, UR5, R10, 0x2, P0 ;  /* 0x000000050d077c11 */ /* 0x000fe200080f140a */
        /* <DEDUP_REMOVED lines=21> */
[----:B------:R-:W-:-:S04]  /*19d0*/  IADD3 R13, PT, PT, R11, 0x4, RZ ;  /* 0x000000040b0d7810 */ /* 0x000fc80007ffe0ff */
[----:B--2---:R-:W-:-:S05]  /*19e0*/  IADD3 R7, P0, PT, R74, R13, RZ ;  /* 0x0000000d4a077210 */ /* 0x004fca0007f1e0ff */
        /* <DEDUP_REMOVED lines=34> */
[----:B------:R-:W-:-:S04]  /*1c10*/  IADD3 R11, PT, PT, R11, UR8, RZ ;  /* 0x000000080b0b7c10 */ /* 0x000fc8000fffe0ff */
[----:B--2---:R-:W-:-:S04]  /*1c20*/  IADD3 R3, P0, PT, R74, R11, RZ ;  /* 0x0000000b4a037210 */ /* 0x004fc80007f1e0ff */
[----:B------:R-:W-:Y:S02]  /*1c30*/  IADD3.X R10, PT, PT, RZ, RZ, RZ, P0, !PT ;  /* 0x000000ffff0a7210 */ /* 0x000fe400007fe4ff */
[----:B------:R-:W-:-:S04]  /*1c40*/  LEA R2, P0, R3, UR4, 0x2 ;  /* 0x0000000403027c11 */ /* 0x000fc8000f8010ff */
[----:B------:R-:W-:Y:S01]  /*1c50*/  LEA.HI.X R3, R3, UR5, R10, 0x2, P0 ;  /* 0x0000000503037c11 */ /* 0x000fe200080f140a */
[----:B---3--:R-:W-:-:S04]  /*1c60*/  FMUL R9, R8, UR6 ;  /* 0x0000000608097c20 */ /* 0x008fc80008400000 */
[----:B------:R-:W-:-:S05]  /*1c70*/  FFMA R9, R48, UR7, R9 ;  /* 0x0000000730097c23 */ /* 0x000fca0008000009 */
[----:B------:R2:W-:Y:S04]  /*1c80*/  STG.E desc[UR36][R6.64], R9 ;  /* 0x0000000906007986 */ /* 0x0005e8000c101924 */
[----:B------:R-:W3:Y:S04]  /*1c90*/  LDG.E R8, desc[UR36][R2.64] ;  /* 0x0000002402087981 */ /* 0x000ee8000c1e1900 */
[----:B-1----:R-:W4:Y:S04]  /*1ca0*/  LDG.E R4, desc[UR36][R2.64+0x4] ;  /* 0x0000042402047981 */ /* 0x002f28000c1e1900 */
[----:B------:R-:W5:Y:S04]  /*1cb0*/  LDG.E R10, desc[UR36][R2.64+0x8] ;  /* 0x00000824020a7981 */ /* 0x000f68000c1e1900 */
[----:B------:R-:W2:Y:S01]  /*1cc0*/  LDG.E R12, desc[UR36][R2.64+0xc] ;  /* 0x00000c24020c7981 */ /* 0x000ea2000c1e1900 */
[----:B------:R-:W-:-:S05]  /*1cd0*/  VIADD R13, R13, UR8 ;  /* 0x000000080d0d7c36 */ /* 0x000fca0008000000 */
[----:B------:R-:W-:Y:S01]  /*1ce0*/  IADD3 R13, P0, PT, R74, R13, RZ ;  /* 0x0000000d4a0d7210 */ /* 0x000fe20007f1e0ff */
[----:B---3--:R-:W-:-:S04]  /*1cf0*/  FMUL R8, R8, UR6 ;  /* 0x0000000608087c20 */ /* 0x008fc80008400000 */
[----:B------:R-:W-:Y:S01]  /*1d00*/  FFMA R51, R51, UR7, R8 ;  /* 0x0000000733337c23 */ /* 0x000fe20008000008 */
[----:B------:R-:W-:Y:S01]  /*1d10*/  IADD3.X R8, PT, PT, RZ, RZ, RZ, P0, !PT ;  /* 0x000000ffff087210 */ /* 0x000fe200007fe4ff */
[----:B----4-:R-:W-:Y:S01]  /*1d20*/  FMUL R5, R4, UR6 ;  /* 0x0000000604057c20 */ /* 0x010fe20008400000 */
[C---:B------:R-:W-:Y:S01]  /*1d30*/  LEA R4, P0, R13.reuse, UR4, 0x2 ;  /* 0x000000040d047c11 */ /* 0x040fe2000f8010ff */
[----:B-----5:R-:W-:Y:S01]  /*1d40*/  FMUL R10, R10, UR6 ;  /* 0x000000060a0a7c20 */ /* 0x020fe20008400000 */
[----:B------:R-:W-:Y:S01]  /*1d50*/  STG.E desc[UR36][R2.64], R51 ;  /* 0x0000003302007986 */ /* 0x000fe2000c101924 */
[----:B--2---:R-:W-:Y:S01]  /*1d60*/  FFMA R7, R52, UR7, R5 ;  /* 0x0000000734077c23 */ /* 0x004fe20008000005 */
[----:B------:R-:W-:Y:S01]  /*1d70*/  LEA.HI.X R5, R13, UR5, R8, 0x2, P0 ;  /* 0x000000050d057c11 */ /* 0x000fe200080f1408 */
[----:B------:R-:W-:Y:S01]  /*1d80*/  FMUL R9, R12, UR6 ;  /* 0x000000060c097c20 */ /* 0x000fe20008400000 */
[----:B------:R-:W-:Y:S02]  /*1d90*/  FFMA R55, R55, UR7, R10 ;  /* 0x0000000737377c23 */ /* 0x000fe4000800000a */
[----:B------:R-:W-:Y:S01]  /*1da0*/  STG.E desc[UR36][R2.64+0x4], R7 ;  /* 0x0000040702007986 */ /* 0x000fe2000c101924 */
[----:B------:R-:W-:-:S03]  /*1db0*/  FFMA R9, R50, UR7, R9 ;  /* 0x0000000732097c23 */ /* 0x000fc60008000009 */
[----:B------:R-:W-:Y:S04]  /*1dc0*/  STG.E desc[UR36][R2.64+0x8], R55 ;  /* 0x0000083702007986 */ /* 0x000fe8000c101924 */
[----:B------:R1:W-:Y:S04]  /*1dd0*/  STG.E desc[UR36][R2.64+0xc], R9 ;  /* 0x00000c0902007986 */ /* 0x0003e8000c101924 */
[----:B------:R-:W2:Y:S04]  /*1de0*/  LDG.E R6, desc[UR36][R4.64] ;  /* 0x0000002404067981 */ /* 0x000ea8000c1e1900 */
[----:B------:R-:W3:Y:S04]  /*1df0*/  LDG.E R8, desc[UR36][R4.64+0x4] ;  /* 0x0000042404087981 */ /* 0x000ee8000c1e1900 */
[----:B------:R-:W4:Y:S04]  /*1e00*/  LDG.E R10, desc[UR36][R4.64+0x8] ;  /* 0x00000824040a7981 */ /* 0x000f28000c1e1900 */
[----:B------:R-:W5:Y:S01]  /*1e10*/  LDG.E R12, desc[UR36][R4.64+0xc] ;  /* 0x00000c24040c7981 */ /* 0x000f62000c1e1900 */
[----:B------:R-:W-:-:S04]  /*1e20*/  IADD3 R13, PT, PT, R11, UR8, RZ ;  /* 0x000000080b0d7c10 */ /* 0x000fc8000fffe0ff */
[----:B------:R-:W-:-:S05]  /*1e30*/  IADD3 R14, P0, PT, R74, R13, RZ ;  /* 0x0000000d4a0e7210 */ /* 0x000fca0007f1e0ff */
[----:B------:R-:W-:Y:S01]  /*1e40*/  IMAD.X R15, RZ, RZ, RZ, P0 ;  /* 0x000000ffff0f7224 */ /* 0x000fe200000e06ff */
[----:B-1----:R-:W-:Y:S01]  /*1e50*/  LEA R2, P0, R14, UR4, 0x2 ;  /* 0x000000040e027c11 */ /* 0x002fe2000f8010ff */
[----:B--2---:R-:W-:Y:S01]  /*1e60*/  FMUL R6, R6, UR6 ;  /* 0x0000000606067c20 */ /* 0x004fe20008400000 */
[----:B---3--:R-:W-:-:S03]  /*1e70*/  FMUL R7, R8, UR6 ;  /* 0x0000000608077c20 */ /* 0x008fc60008400000 */
[----:B------:R-:W-:Y:S01]  /*1e80*/  FFMA R49, R49, UR7, R6 ;  /* 0x0000000731317c23 */ /* 0x000fe20008000006 */
[----:B----4-:R-:W-:Y:S01]  /*1e90*/  FMUL R10, R10, UR6 ;  /* 0x000000060a0a7c20 */ /* 0x010fe20008400000 */
[----:B------:R-:W-:-:S03]  /*1ea0*/  FFMA R9, R46, UR7, R7 ;  /* 0x000000072e097c23 */ /* 0x000fc60008000007 */
[----:B------:R-:W-:Y:S01]  /*1eb0*/  STG.E desc[UR36][R4.64], R49 ;  /* 0x0000003104007986 */ /* 0x000fe2000c101924 */
[----:B-----5:R-:W-:Y:S01]  /*1ec0*/  FMUL R3, R12, UR6 ;  /* 0x000000060c037c20 */ /* 0x020fe20008400000 */
[----:B------:R-:W-:Y:S02]  /*1ed0*/  FFMA R39, R39, UR7, R10 ;  /* 0x0000000727277c23 */ /* 0x000fe4000800000a */
[----:B------:R-:W-:Y:S01]  /*1ee0*/  STG.E desc[UR36][R4.64+0x4], R9 ;  /* 0x0000040904007986 */ /* 0x000fe2000c101924 */
[----:B------:R-:W-:Y:S01]  /*1ef0*/  FFMA R11, R44, UR7, R3 ;  /* 0x000000072c0b7c23 */ /* 0x000fe20008000003 */
[----:B------:R-:W-:Y:S02]  /*1f00*/  LEA.HI.X R3, R14, UR5, R15, 0x2, P0 ;  /* 0x000000050e037c11 */ /* 0x000fe400080f140f */
[----:B------:R-:W-:Y:S04]  /*1f10*/  STG.E desc[UR36][R4.64+0x8], R39 ;  /* 0x0000082704007986 */ /* 0x000fe8000c101924 */
[----:B------:R1:W-:Y:S04]  /*1f20*/  STG.E desc[UR36][R4.64+0xc], R11 ;  /* 0x00000c0b04007986 */ /* 0x0003e8000c101924 */
[----:B------:R-:W2:Y:S01]  /*1f30*/  LDG.E R7, desc[UR36][R2.64] ;  /* 0x0000002402077981 */ /* 0x000ea2000c1e1900 */
[----:B------:R-:W-:-:S04]  /*1f40*/  IADD3 R15, PT, PT, R13, 0x1, RZ ;  /* 0x000000010d0f7810 */ /* 0x000fc80007ffe0ff */
[----:B------:R-:W-:-:S04]  /*1f50*/  IADD3 R15, P0, PT, R74, R15, RZ ;  /* 0x0000000f4a0f7210 */ /* 0x000fc80007f1e0ff */
[----:B------:R-:W-:Y:S02]  /*1f60*/  IADD3.X R10, PT, PT, RZ, RZ, RZ, P0, !PT ;  /* 0x000000ffff0a7210 */ /* 0x000fe400007fe4ff */
[----:B------:R-:W-:Y:S01]  /*1f70*/  LEA R6, P0, R15, UR4, 0x2 ;  /* 0x000000040f067c11 */ /* 0x000fe2000f8010ff */
[----:B--2---:R-:W-:-:S03]  /*1f80*/  FMUL R8, R7, UR6 ;  /* 0x0000000607087c20 */ /* 0x004fc60008400000 */
[----:B------:R-:W-:Y:S01]  /*1f90*/  LEA.HI.X R7, R15, UR5, R10, 0x2, P0 ;  /* 0x000000050f077c11 */ /* 0x000fe200080f140a */
        /* <DEDUP_REMOVED lines=57> */
[----:B------:R-:W-:-:S05]  /*2330*/  VIADD R13, R13, UR8 ;  /* 0x000000080d0d7c36 */ /* 0x000fca0008000000 */
[----:B-1----:R-:W-:-:S04]  /*2340*/  IADD3 R5, P0, PT, R74, R13, RZ ;  /* 0x0000000d4a057210 */ /* 0x002fc80007f1e0ff */
[----:B------:R-:W-:Y:S02]  /*2350*/  IADD3.X R10, PT, PT, RZ, RZ, RZ, P0, !PT ;  /* 0x000000ffff0a7210 */ /* 0x000fe400007fe4ff */
[----:B------:R-:W-:-:S04]  /*2360*/  LEA R4, P0, R5, UR4, 0x2 ;  /* 0x0000000405047c11 */ /* 0x000fc8000f8010ff */
[----:B------:R-:W-:Y:S01]  /*2370*/  LEA.HI.X R5, R5, UR5, R10, 0x2, P0 ;  /* 0x0000000505057c11 */ /* 0x000fe200080f140a */
[----:B---3--:R-:W-:-:S04]  /*2380*/  FMUL R9, R8, UR6 ;  /* 0x0000000608097c20 */ /* 0x008fc80008400000 */
[----:B------:R-:W-:-:S05]  /*2390*/  FFMA R9, R30, UR7, R9 ;  /* 0x000000071e097c23 */ /* 0x000fca0008000009 */
[----:B------:R1:W-:Y:S04]  /*23a0*/  STG.E desc[UR36][R6.64], R9 ;  /* 0x0000000906007986 */ /* 0x0003e8000c101924 */
[----:B------:R-:W3:Y:S04]  /*23b0*/  LDG.E R8, desc[UR36][R4.64] ;  /* 0x0000002404087981 */ /* 0x000ee8000c1e1900 */
[----:B--2---:R-:W2:Y:S01]  /*23c0*/  LDG.E R3, desc[UR36][R4.64+0x4] ;  /* 0x0000042404037981 */ /* 0x004ea2000c1e1900 */
[----:B------:R-:W-:-:S04]  /*23d0*/  IADD3 R11, PT, PT, R11, UR8, RZ ;  /* 0x000000080b0b7c10 */ /* 0x000fc8000fffe0ff */
[----:B------:R-:W-:-:S05]  /*23e0*/  IADD3 R10, P0, PT, R74, R11, RZ ;  /* 0x0000000b4a0a7210 */ /* 0x000fca0007f1e0ff */
[----:B------:R-:W-:Y:S01]  /*23f0*/  IMAD.X R15, RZ, RZ, RZ, P0 ;  /* 0x000000ffff0f7224 */ /* 0x000fe200000e06ff */
[----:B------:R-:W-:Y:S01]  /*2400*/  LEA R2, P0, R10, UR4, 0x2 ;  /* 0x000000040a027c11 */ /* 0x000fe2000f8010ff */
[----:B---3--:R-:W-:Y:S01]  /*2410*/  FMUL R8, R8, UR6 ;  /* 0x0000000608087c20 */ /* 0x008fe20008400000 */
[----:B--2---:R-:W-:-:S03]  /*2420*/  FMUL R11, R3, UR6 ;  /* 0x00000006030b7c20 */ /* 0x004fc60008400000 */
[----:B------:R-:W-:Y:S01]  /*2430*/  FFMA R37, R37, UR7, R8 ;  /* 0x0000000725257c23 */ /* 0x000fe20008000008 */
[----:B------:R-:W-:Y:S01]  /*2440*/  LEA.HI.X R3, R10, UR5, R15, 0x2, P0 ;  /* 0x000000050a037c11 */ /* 0x000fe200080f140f */
[----:B------:R-:W-:-:S03]  /*2450*/  FFMA R11, R38, UR7, R11 ;  /* 0x00000007260b7c23 */ /* 0x000fc6000800000b */
        /* <DEDUP_REMOVED lines=17> */
[----:B------:R-:W-:-:S05]  /*2570*/  VIADD R11, R13, 0x6 ;  /* 0x000000060d0b7836 */ /* 0x000fca0000000000 */
        /* <DEDUP_REMOVED lines=12> */
[----:B------:R-:W-:-:S04]  /*2640*/  IADD3 R13, PT, PT, R13, UR8, RZ ;  /* 0x000000080d0d7c10 */ /* 0x000fc8000fffe0ff */
[----:B------:R-:W-:-:S05]  /*2650*/  IADD3 R10, P0, PT, R74, R13, RZ ;  /* 0x0000000d4a0a7210 */ /* 0x000fca0007f1e0ff */
[----:B------:R-:W-:Y:S01]  /*2660*/  IMAD.X R15, RZ, RZ, RZ, P0 ;  /* 0x000000ffff0f7224 */ /* 0x000fe200000e06ff */
        /* <DEDUP_REMOVED lines=8> */
[----:B--2---:R-:W2:Y:S01]  /*26f0*/  LDG.E R7, desc[UR36][R2.64] ;  /* 0x0000002402077981 */ /* 0x004ea2000c1e1900 */
        /* <DEDUP_REMOVED lines=54> */
[----:B------:R-:W-:-:S04]  /*2a60*/  IADD3 R13, PT, PT, R13, 0x7, RZ ;  /* 0x000000070d0d7810 */ /* 0x000fc80007ffe0ff */
[----:B------:R-:W-:-:S04]  /*2a70*/  IADD3 R13, P0, PT, R74, R13, RZ ;  /* 0x0000000d4a0d7210 */ /* 0x000fc80007f1e0ff */
[----:B------:R-:W-:Y:S02]  /*2a80*/  IADD3.X R10, PT, PT, RZ, RZ, RZ, P0, !PT ;  /* 0x000000ffff0a7210 */ /* 0x000fe400007fe4ff */
[----:B--2---:R-:W-:-:S04]  /*2a90*/  LEA R6, P0, R13, UR4, 0x2 ;  /* 0x000000040d067c11 */ /* 0x004fc8000f8010ff */
[----:B------:R-:W-:Y:S01]  /*2aa0*/  LEA.HI.X R7, R13, UR5, R10, 0x2, P0 ;  /* 0x000000050d077c11 */ /* 0x000fe200080f140a */
[----:B---3--:R-:W-:-:S04]  /*2ab0*/  FMUL R8, R8, UR6 ;  /* 0x0000000608087c20 */ /* 0x008fc80008400000 */
[----:B------:R-:W-:-:S05]  /*2ac0*/  FFMA R25, R25, UR7, R8 ;  /* 0x0000000719197c23 */ /* 0x000fca0008000008 */
[----:B------:R-:W-:Y:S04]  /*2ad0*/  STG.E desc[UR36][R2.64], R25 ;  /* 0x0000001902007986 */ /* 0x000fe8000c101924 */
[----:B------:R-:W1:Y:S02]  /*2ae0*/  LDG.E R8, desc[UR36][R6.64] ;  /* 0x0000002406087981 */ /* 0x000e64000c1e1900 */
[----:B-1----:R-:W-:-:S04]  /*2af0*/  FMUL R5, R8, UR6 ;  /* 0x0000000608057c20 */ /* 0x002fc80008400000 */
[----:B------:R-:W-:-:S05]  /*2b00*/  FFMA R5, R0, UR7, R5 ;  /* 0x0000000700057c23 */ /* 0x000fca0008000005 */
[----:B------:R-:W-:Y:S01]  /*2b10*/  STG.E desc[UR36][R6.64], R5 ;  /* 0x0000000506007986 */ /* 0x000fe2000c101924 */
[----:B------:R-:W-:Y:S05]  /*2b20*/  EXIT ;  /* 0x000000000000794d */ /* 0x000fea0003800000 */
.L_x_9:
        /* <DEDUP_REMOVED lines=13> */
.L_x_11:


//--------------------- .nv.global.init           --------------------------
	.section	.nv.global.init,"aw",@progbits
.nv.global.init:
	.type		$str$1,@object
	.size		$str$1,($str - $str$1)
$str$1:
        /*0000*/ 	.byte	0x2f, 0x74, 0x6d, 0x70, 0x2f, 0x73, 0x61, 0x73, 0x73, 0x5f, 0x63, 0x75, 0x5f, 0x6d, 0x38, 0x64
        /*0010*/ 	.byte	0x6e, 0x73, 0x75, 0x61, 0x75, 0x2f, 0x6b, 0x2e, 0x63, 0x75, 0x00
	.type		$str,@object
	.size		$str,(__unnamed_2 - $str)
$str:
        /*001b*/ 	.byte	0x6e, 0x75, 0x6d, 0x54, 0x68, 0x72, 0x65, 0x61, 0x64, 0x73, 0x42, 0x6c, 0x6f, 0x63, 0x6b, 0x74
        /*002b*/ 	.byte	0x69, 0x6c, 0x65, 0x20, 0x3d, 0x3d, 0x20, 0x62, 0x6c, 0x6f, 0x63, 0x6b, 0x44, 0x69, 0x6d, 0x2e
        /*003b*/ 	.byte	0x78, 0x00
	.type		__unnamed_2,@object
	.size		__unnamed_2,(__unnamed_1 - __unnamed_2)
__unnamed_2:
        /*003d*/ 	.byte	0x76, 0x6f, 0x69, 0x64, 0x20, 0x73, 0x67, 0x65, 0x6d, 0x6d, 0x32, 0x44, 0x42, 0x6c, 0x6f, 0x63
        /* <DEDUP_REMOVED lines=9> */
	.type		__unnamed_1,@object
	.size		__unnamed_1,(.L_0 - __unnamed_1)
__unnamed_1:
        /* <DEDUP_REMOVED lines=10> */
        /*017d*/ 	.byte	0x5d, 0x00
.L_0:


//--------------------- .nv.shared._Z18sgemm2DBlocktilingILi64ELi64ELi8ELi8ELi8EEviiifPKfS1_fPf --------------------------
	.section	.nv.shared._Z18sgemm2DBlocktilingILi64ELi64ELi8ELi8ELi8EEviiifPKfS1_fPf,"aw",@nobits
	.sectionflags	@""
	.align	4
.nv.shared._Z18sgemm2DBlocktilingILi64ELi64ELi8ELi8ELi8EEviiifPKfS1_fPf:
	.zero		5120


//--------------------- .nv.shared.reserved.0     --------------------------
	.section	.nv.shared.reserved.0,"aw",@nobits
	.weak		__nv_reservedSMEM_offset_0_alias
	.size		__nv_reservedSMEM_offset_0_alias, 0, 64
	.other		__nv_reservedSMEM_offset_0_alias,@"STO_CUDA_RESERVED_SHARED STV_DEFAULT"
__nv_reservedSMEM_offset_0_alias:
	.zero		0
	.zero		64


//--------------------- .nv.shared._Z18sgemm2DBlocktilingILi128ELi128ELi8ELi8ELi8EEviiifPKfS1_fPf --------------------------
	.section	.nv.shared._Z18sgemm2DBlocktilingILi128ELi128ELi8ELi8ELi8EEviiifPKfS1_fPf,"aw",@nobits
	.sectionflags	@""
	.align	4
.nv.shared._Z18sgemm2DBlocktilingILi128ELi128ELi8ELi8ELi8EEviiifPKfS1_fPf:
	.zero		9216


//--------------------- .nv.constant0._Z18sgemm2DBlocktilingILi64ELi64ELi8ELi8ELi8EEviiifPKfS1_fPf --------------------------
	.section	.nv.constant0._Z18sgemm2DBlocktilingILi64ELi64ELi8ELi8ELi8EEviiifPKfS1_fPf,"a",@progbits
	.sectionflags	@""
	.align	4
.nv.constant0._Z18sgemm2DBlocktilingILi64ELi64ELi8ELi8ELi8EEviiifPKfS1_fPf:
	.zero		944


//--------------------- .nv.constant0._Z18sgemm2DBlocktilingILi128ELi128ELi8ELi8ELi8EEviiifPKfS1_fPf --------------------------
	.section	.nv.constant0._Z18sgemm2DBlocktilingILi128ELi128ELi8ELi8ELi8EEviiifPKfS1_fPf,"a",@progbits
	.sectionflags	@""
	.align	4
.nv.constant0._Z18sgemm2DBlocktilingILi128ELi128ELi8ELi8ELi8EEviiifPKfS1_fPf:
	.zero		944


//--------------------- SYMBOLS --------------------------

	.type		.nv.reservedSmem.offset0,@object
	.size		.nv.reservedSmem.offset0,0x4
	.type		.nv.reservedSmem.cap,@object
	.size		.nv.reservedSmem.cap,0x4
	.type		__assertfail,@function
